	.target	sm_80

	.elftype	@"ET_EXEC"


//--------------------- .note.nv.tkinfo           --------------------------
	.section	.note.nv.tkinfo,"",@"SHT_NOTE"
	.sectionflags	@"SHF_NOTE_NV_TKINFO"
	.tkinfo
        /*0018*/ 	.word	0x00000002
        /*0030*/ 	.string	""
        /*0030*/ 	.string	"ptxas"
        /*0030*/ 	.string	"Cuda compilation tools, release 13.0, V13.0.88"
        /*0030*/ 	.string	"Build cuda_13.0.r13.0/compiler.36424714_0"
        /*0030*/ 	.string	"-v  -suppress-debug-info  -lineinfo  -arch sm_80 "



//--------------------- .note.nv.cuinfo           --------------------------
	.section	.note.nv.cuinfo,"",@"SHT_NOTE"
	.sectionflags	@"SHF_NOTE_NV_CUINFO"
        /*0018*/ 	.short	0x0002
        /*001a*/ 	.short	0x0050
        /*001c*/ 	.short	0x0082
	.zero		2


//--------------------- .nv.info                  --------------------------
	.section	.nv.info,"",@"SHT_CUDA_INFO"
	.align	4


	//----- nvinfo : EIATTR_REGCOUNT
	.align		4
        /*0000*/ 	.byte	0x04, 0x2f
        /*0002*/ 	.short	(.L_2 - .L_1)
	.align		4
.L_1:
        /*0004*/ 	.word	index@(attn_fwd)
        /*0008*/ 	.word	0x000000ff


	//----- nvinfo : EIATTR_FRAME_SIZE
	.align		4
.L_2:
        /*000c*/ 	.byte	0x04, 0x11
        /*000e*/ 	.short	(.L_4 - .L_3)
	.align		4
.L_3:
        /*0010*/ 	.word	index@(attn_fwd)
        /*0014*/ 	.word	0x00000398


	//----- nvinfo : EIATTR_MIN_STACK_SIZE
	.align		4
.L_4:
        /*0018*/ 	.byte	0x04, 0x12
        /*001a*/ 	.short	(.L_6 - .L_5)
	.align		4
.L_5:
        /*001c*/ 	.word	index@(attn_fwd)
        /*0020*/ 	.word	0x00000398
.L_6:


//--------------------- .nv.info.attn_fwd         --------------------------
	.section	.nv.info.attn_fwd,"",@"SHT_CUDA_INFO"
	.sectionflags	@""
	.align	4


	//----- nvinfo : EIATTR_CUDA_API_VERSION
	.align		4
        /*0000*/ 	.byte	0x04, 0x37
        /*0002*/ 	.short	(.L_8 - .L_7)
.L_7:
        /*0004*/ 	.word	0x00000082


	//----- nvinfo : EIATTR_SW2861232_WAR
	.align		4
.L_8:
        /*0008*/ 	.byte	0x01, 0x35
	.zero		2


	//----- nvinfo : EIATTR_PARAM_CBANK
	.align		4
        /*000c*/ 	.byte	0x04, 0x0a
        /*000e*/ 	.short	(.L_10 - .L_9)
	.align		4
.L_9:
        /*0010*/ 	.word	index@(.nv.constant0.attn_fwd)
        /*0014*/ 	.short	0x0160
        /*0016*/ 	.short	0x0088


	//----- nvinfo : EIATTR_CBANK_PARAM_SIZE
	.align		4
.L_10:
        /*0018*/ 	.byte	0x03, 0x19
        /*001a*/ 	.short	0x0088


	//----- nvinfo : EIATTR_KPARAM_INFO
	.align		4
        /*001c*/ 	.byte	0x04, 0x17
        /*001e*/ 	.short	(.L_12 - .L_11)
.L_11:
        /*0020*/ 	.word	0x00000000
        /*0024*/ 	.short	0x0019
        /*0026*/ 	.short	0x0080
        /*0028*/ 	.byte	0x00, 0xf4, 0x21, 0x00


	//----- nvinfo : EIATTR_KPARAM_INFO
	.align		4
.L_12:
        /*002c*/ 	.byte	0x04, 0x17
        /*002e*/ 	.short	(.L_14 - .L_13)
.L_13:
        /*0030*/ 	.word	0x00000000
        /*0034*/ 	.short	0x0018
        /*0036*/ 	.short	0x0078
        /*0038*/ 	.byte	0x00, 0xf4, 0x21, 0x00


	//----- nvinfo : EIATTR_KPARAM_INFO
	.align		4
.L_14:
        /*003c*/ 	.byte	0x04, 0x17
        /*003e*/ 	.short	(.L_16 - .L_15)
.L_15:
        /*0040*/ 	.word	0x00000000
        /*0044*/ 	.short	0x0017
        /*0046*/ 	.short	0x0070
        /*0048*/ 	.byte	0x00, 0xf0, 0x11, 0x00


	//----- nvinfo : EIATTR_KPARAM_INFO
	.align		4
.L_16:
        /*004c*/ 	.byte	0x04, 0x17
        /*004e*/ 	.short	(.L_18 - .L_17)
.L_17:
        /*0050*/ 	.word	0x00000000
        /*0054*/ 	.short	0x0016
        /*0056*/ 	.short	0x006c
        /*0058*/ 	.byte	0x00, 0xf0, 0x11, 0x00


	//----- nvinfo : EIATTR_KPARAM_INFO
	.align		4
.L_18:
        /*005c*/ 	.byte	0x04, 0x17
        /*005e*/ 	.short	(.L_20 - .L_19)
.L_19:
        /*0060*/ 	.word	0x00000000
        /*0064*/ 	.short	0x0015
        /*0066*/ 	.short	0x0068
        /*0068*/ 	.byte	0x00, 0xf0, 0x11, 0x00


	//----- nvinfo : EIATTR_KPARAM_INFO
	.align		4
.L_20:
        /*006c*/ 	.byte	0x04, 0x17
        /*006e*/ 	.short	(.L_22 - .L_21)
.L_21:
        /*0070*/ 	.word	0x00000000
        /*0074*/ 	.short	0x0014
        /*0076*/ 	.short	0x0064
        /*0078*/ 	.byte	0x00, 0xf0, 0x11, 0x00


	//----- nvinfo : EIATTR_KPARAM_INFO
	.align		4
.L_22:
        /*007c*/ 	.byte	0x04, 0x17
        /*007e*/ 	.short	(.L_24 - .L_23)
.L_23:
        /*0080*/ 	.word	0x00000000
        /*0084*/ 	.short	0x0013
        /*0086*/ 	.short	0x0060
        /*0088*/ 	.byte	0x00, 0xf0, 0x11, 0x00


	//----- nvinfo : EIATTR_KPARAM_INFO
	.align		4
.L_24:
        /*008c*/ 	.byte	0x04, 0x17
        /*008e*/ 	.short	(.L_26 - .L_25)
.L_25:
        /*0090*/ 	.word	0x00000000
        /*0094*/ 	.short	0x0012
        /*0096*/ 	.short	0x005c
        /*0098*/ 	.byte	0x00, 0xf0, 0x11, 0x00


	//----- nvinfo : EIATTR_KPARAM_INFO
	.align		4
.L_26:
        /*009c*/ 	.byte	0x04, 0x17
        /*009e*/ 	.short	(.L_28 - .L_27)
.L_27:
        /*00a0*/ 	.word	0x00000000
        /*00a4*/ 	.short	0x0011
        /*00a6*/ 	.short	0x0058
        /*00a8*/ 	.byte	0x00, 0xf0, 0x11, 0x00


	//----- nvinfo : EIATTR_KPARAM_INFO
	.align		4
.L_28:
        /*00ac*/ 	.byte	0x04, 0x17
        /*00ae*/ 	.short	(.L_30 - .L_29)
.L_29:
        /*00b0*/ 	.word	0x00000000
        /*00b4*/ 	.short	0x0010
        /*00b6*/ 	.short	0x0054
        /*00b8*/ 	.byte	0x00, 0xf0, 0x11, 0x00


	//----- nvinfo : EIATTR_KPARAM_INFO
	.align		4
.L_30:
        /*00bc*/ 	.byte	0x04, 0x17
        /*00be*/ 	.short	(.L_32 - .L_31)
.L_31:
        /*00c0*/ 	.word	0x00000000
        /*00c4*/ 	.short	0x000f
        /*00c6*/ 	.short	0x0050
        /*00c8*/ 	.byte	0x00, 0xf0, 0x11, 0x00


	//----- nvinfo : EIATTR_KPARAM_INFO
	.align		4
.L_32:
        /*00cc*/ 	.byte	0x04, 0x17
        /*00ce*/ 	.short	(.L_34 - .L_33)
.L_33:
        /*00d0*/ 	.word	0x00000000
        /*00d4*/ 	.short	0x000e
        /*00d6*/ 	.short	0x004c
        /*00d8*/ 	.byte	0x00, 0xf0, 0x11, 0x00


	//----- nvinfo : EIATTR_KPARAM_INFO
	.align		4
.L_34:
        /*00dc*/ 	.byte	0x04, 0x17
        /*00de*/ 	.short	(.L_36 - .L_35)
.L_35:
        /*00e0*/ 	.word	0x00000000
        /*00e4*/ 	.short	0x000d
        /*00e6*/ 	.short	0x0048
        /*00e8*/ 	.byte	0x00, 0xf0, 0x11, 0x00


	//----- nvinfo : EIATTR_KPARAM_INFO
	.align		4
.L_36:
        /*00ec*/ 	.byte	0x04, 0x17
        /*00ee*/ 	.short	(.L_38 - .L_37)
.L_37:
        /*00f0*/ 	.word	0x00000000
        /*00f4*/ 	.short	0x000c
        /*00f6*/ 	.short	0x0044
        /*00f8*/ 	.byte	0x00, 0xf0, 0x11, 0x00


	//----- nvinfo : EIATTR_KPARAM_INFO
	.align		4
.L_38:
        /*00fc*/ 	.byte	0x04, 0x17
        /*00fe*/ 	.short	(.L_40 - .L_39)
.L_39:
        /*0100*/ 	.word	0x00000000
        /*0104*/ 	.short	0x000b
        /*0106*/ 	.short	0x0040
        /*0108*/ 	.byte	0x00, 0xf0, 0x11, 0x00


	//----- nvinfo : EIATTR_KPARAM_INFO
	.align		4
.L_40:
        /*010c*/ 	.byte	0x04, 0x17
        /*010e*/ 	.short	(.L_42 - .L_41)
.L_41:
        /*0110*/ 	.word	0x00000000
        /*0114*/ 	.short	0x000a
        /*0116*/ 	.short	0x003c
        /*0118*/ 	.byte	0x00, 0xf0, 0x11, 0x00


	//----- nvinfo : EIATTR_KPARAM_INFO
	.align		4
.L_42:
        /*011c*/ 	.byte	0x04, 0x17
        /*011e*/ 	.short	(.L_44 - .L_43)
.L_43:
        /*0120*/ 	.word	0x00000000
        /*0124*/ 	.short	0x0009
        /*0126*/ 	.short	0x0038
        /*0128*/ 	.byte	0x00, 0xf0, 0x11, 0x00


	//----- nvinfo : EIATTR_KPARAM_INFO
	.align		4
.L_44:
        /*012c*/ 	.byte	0x04, 0x17
        /*012e*/ 	.short	(.L_46 - .L_45)
.L_45:
        /*0130*/ 	.word	0x00000000
        /*0134*/ 	.short	0x0008
        /*0136*/ 	.short	0x0034
        /*0138*/ 	.byte	0x00, 0xf0, 0x11, 0x00


	//----- nvinfo : EIATTR_KPARAM_INFO
	.align		4
.L_46:
        /*013c*/ 	.byte	0x04, 0x17
        /*013e*/ 	.short	(.L_48 - .L_47)
.L_47:
        /*0140*/ 	.word	0x00000000
        /*0144*/ 	.short	0x0007
        /*0146*/ 	.short	0x0030
        /*0148*/ 	.byte	0x00, 0xf0, 0x11, 0x00


	//----- nvinfo : EIATTR_KPARAM_INFO
	.align		4
.L_48:
        /*014c*/ 	.byte	0x04, 0x17
        /*014e*/ 	.short	(.L_50 - .L_49)
.L_49:
        /*0150*/ 	.word	0x00000000
        /*0154*/ 	.short	0x0006
        /*0156*/ 	.short	0x002c
        /*0158*/ 	.byte	0x00, 0xf0, 0x11, 0x00


	//----- nvinfo : EIATTR_KPARAM_INFO
	.align		4
.L_50:
        /*015c*/ 	.byte	0x04, 0x17
        /*015e*/ 	.short	(.L_52 - .L_51)
.L_51:
        /*0160*/ 	.word	0x00000000
        /*0164*/ 	.short	0x0005
        /*0166*/ 	.short	0x0028
        /*0168*/ 	.byte	0x00, 0xf0, 0x11, 0x00


	//----- nvinfo : EIATTR_KPARAM_INFO
	.align		4
.L_52:
        /*016c*/ 	.byte	0x04, 0x17
        /*016e*/ 	.short	(.L_54 - .L_53)
.L_53:
        /*0170*/ 	.word	0x00000000
        /*0174*/ 	.short	0x0004
        /*0176*/ 	.short	0x0020
        /*0178*/ 	.byte	0x00, 0xf4, 0x21, 0x00


	//----- nvinfo : EIATTR_KPARAM_INFO
	.align		4
.L_54:
        /*017c*/ 	.byte	0x04, 0x17
        /*017e*/ 	.short	(.L_56 - .L_55)
.L_55:
        /*0180*/ 	.word	0x00000000
        /*0184*/ 	.short	0x0003
        /*0186*/ 	.short	0x0018
        /*0188*/ 	.byte	0x00, 0xf4, 0x21, 0x00


	//----- nvinfo : EIATTR_KPARAM_INFO
	.align		4
.L_56:
        /*018c*/ 	.byte	0x04, 0x17
        /*018e*/ 	.short	(.L_58 - .L_57)
.L_57:
        /*0190*/ 	.word	0x00000000
        /*0194*/ 	.short	0x0002
        /*0196*/ 	.short	0x0010
        /*0198*/ 	.byte	0x00, 0xf4, 0x21, 0x00


	//----- nvinfo : EIATTR_KPARAM_INFO
	.align		4
.L_58:
        /*019c*/ 	.byte	0x04, 0x17
        /*019e*/ 	.short	(.L_60 - .L_59)
.L_59:
        /*01a0*/ 	.word	0x00000000
        /*01a4*/ 	.short	0x0001
        /*01a6*/ 	.short	0x0008
        /*01a8*/ 	.byte	0x00, 0xf4, 0x21, 0x00


	//----- nvinfo : EIATTR_KPARAM_INFO
	.align		4
.L_60:
        /*01ac*/ 	.byte	0x04, 0x17
        /*01ae*/ 	.short	(.L_62 - .L_61)
.L_61:
        /*01b0*/ 	.word	0x00000000
        /*01b4*/ 	.short	0x0000
        /*01b6*/ 	.short	0x0000
        /*01b8*/ 	.byte	0x00, 0xf4, 0x21, 0x00


	//----- nvinfo : EIATTR_MAXREG_COUNT
	.align		4
.L_62:
        /*01bc*/ 	.byte	0x03, 0x1b
        /*01be*/ 	.short	0x00ff


	//----- nvinfo : EIATTR_NUM_BARRIERS
	.align		4
        /*01c0*/ 	.byte	0x02, 0x4c
        /*01c2*/ 	.byte	0x01
	.zero		1


	//----- nvinfo : EIATTR_ANNOTATIONS
	.align		4
        /*01c4*/ 	.byte	0x04, 0x55
        /*01c6*/ 	.short	(.L_64 - .L_63)


	//   ....[0]....
.L_63:
        /*01c8*/ 	.word	0x00000001
        /*01cc*/ 	.byte	0xc0, 0x1b, 0x00, 0x00, 0x01, 0x00, 0x00, 0x00, 0x60, 0x1c, 0x00, 0x00, 0x01, 0x00, 0x00, 0x00
        /* <DEDUP_REMOVED lines=113> */
        /*08ec*/ 	.byte	0xa0, 0x5f, 0x00, 0x00, 0x01, 0x00, 0x00, 0x00, 0x00, 0x60, 0x00, 0x00


	//----- nvinfo : EIATTR_MERCURY_ISA_VERSION
	.align		4
.L_64:
        /*08f8*/ 	.byte	0x03, 0x5f
        /*08fa*/ 	.short	0x0000


	//----- nvinfo : EIATTR_COOP_GROUP_MASK_REGIDS
	.align		4
        /*08fc*/ 	.byte	0x04, 0x29
        /*08fe*/ 	.short	(.L_66 - .L_65)


	//   ....[0]....
.L_65:
        /*0900*/ 	.word	0xffffffff


	//   ....[1]....
        /*0904*/ 	.word	0xffffffff


	//   ....[2]....
        /*0908*/ 	.word	0xffffffff


	//   ....[3]....
        /*090c*/ 	.word	0xffffffff


	//   ....[4]....
        /*0910*/ 	.word	0xffffffff


	//   ....[5]....
        /*0914*/ 	.word	0xffffffff


	//   ....[6]....
        /*0918*/ 	.word	0xffffffff


	//   ....[7]....
        /*091c*/ 	.word	0xffffffff


	//----- nvinfo : EIATTR_COOP_GROUP_INSTR_OFFSETS
	.align		4
.L_66:
        /*0920*/ 	.byte	0x04, 0x28
        /*0922*/ 	.short	(.L_68 - .L_67)


	//   ....[0]....
.L_67:
        /*0924*/ 	.word	0x00006b50


	//   ....[1]....
        /*0928*/ 	.word	0x00006b60


	//   ....[2]....
        /*092c*/ 	.word	0x00006bb0


	//   ....[3]....
        /*0930*/ 	.word	0x00006bc0


	//   ....[4]....
        /*0934*/ 	.word	0x00009050


	//   ....[5]....
        /*0938*/ 	.word	0x00009060


	//   ....[6]....
        /*093c*/ 	.word	0x000090e0


	//   ....[7]....
        /*0940*/ 	.word	0x000090f0


	//----- nvinfo : EIATTR_EXIT_INSTR_OFFSETS
	.align		4
.L_68:
        /*0944*/ 	.byte	0x04, 0x1c
        /*0946*/ 	.short	(.L_70 - .L_69)


	//   ....[0]....
.L_69:
        /*0948*/ 	.word	0x0000bc40


	//   ....[1]....
        /*094c*/ 	.word	0x0000bce0


	//----- nvinfo : EIATTR_REQNTID
	.align		4
.L_70:
        /*0950*/ 	.byte	0x04, 0x10
        /*0952*/ 	.short	(.L_72 - .L_71)
.L_71:
        /*0954*/ 	.word	0x00000100
        /*0958*/ 	.word	0x00000001
        /*095c*/ 	.word	0x00000001
.L_72:


//--------------------- .nv.callgraph             --------------------------
	.section	.nv.callgraph,"",@"SHT_CUDA_CALLGRAPH"
	.align	4
	.sectionentsize	8
	.align		4
        /*0000*/ 	.word	0x00000000
	.align		4
        /*0004*/ 	.word	0xffffffff
	.align		4
        /*0008*/ 	.word	0x00000000
	.align		4
        /*000c*/ 	.word	0xfffffffe
	.align		4
        /*0010*/ 	.word	0x00000000
	.align		4
        /*0014*/ 	.word	0xfffffffd
	.align		4
        /*0018*/ 	.word	0x00000000
	.align		4
        /*001c*/ 	.word	0xfffffffc


//--------------------- .nv.rel.action            --------------------------
	.section	.nv.rel.action,"",@"SHT_CUDA_RELOCINFO"
	.align	8
	.sectionentsize	8
        /*0000*/ 	.byte	0x73, 0x00, 0x00, 0x00, 0x00, 0x00, 0x00, 0x00, 0x00, 0x00, 0x00, 0x11, 0x25, 0x00, 0x05, 0x36


//--------------------- .nv.constant4             --------------------------
	.section	.nv.constant4,"a",@progbits
	.align	8
	.align		8
.nv.constant4:
        /*0000*/ 	.dword	_$_str


//--------------------- .nv.constant0.attn_fwd    --------------------------
	.section	.nv.constant0.attn_fwd,"a",@progbits
	.sectionflags	@""
	.align	4
.nv.constant0.attn_fwd:
	.zero		488


//--------------------- .text.attn_fwd            --------------------------
	.section	.text.attn_fwd,"ax",@progbits
	.sectioninfo	@"SHI_REGISTERS=255"
	.align	128
        .global         attn_fwd
        .type           attn_fwd,@function
        .size           attn_fwd,(.L_x_4 - attn_fwd)
        .other          attn_fwd,@"STO_CUDA_ENTRY STV_DEFAULT"
attn_fwd:
.text.attn_fwd:
[----:B------:R-:W-:Y:S02]  /*0000*/  IMAD.MOV.U32 R1, RZ, RZ, c[0x0][0x28] ;  /* 0x00000a00ff017624 */ /* 0x000fe400078e00ff */
[----:B------:R-:W0:Y:S01]  /*0010*/  S2R R54, SR_TID.X ;  /* 0x0000000000367919 */ /* 0x000e220000002100 */
[----:B------:R-:W-:Y:S01]  /*0020*/  MOV R7, c[0x0][0x198] ;  /* 0x0000660000077a02 */ /* 0x000fe20000000f00 */
[----:B------:R-:W-:Y:S01]  /*0030*/  ULDC.64 UR4, c[0x0][0x118] ;  /* 0x0000460000047ab9 */ /* 0x000fe20000000a00 */
[----:B------:R-:W-:Y:S01]  /*0040*/  IADD3 R1, R1, -0x398, RZ ;  /* 0xfffffc6801017810 */ /* 0x000fe20007ffe0ff */
[----:B------:R-:W1:Y:S04]  /*0050*/  S2R R3, SR_CTAID.X ;  /* 0x0000000000037919 */ /* 0x000e680000002500 */
[----:B------:R-:W2:Y:S01]  /*0060*/  S2R R58, SR_CTAID.Y ;  /* 0x00000000003a7919 */ /* 0x000ea20000002600 */
[----:B0-----:R-:W-:Y:S02]  /*0070*/  LOP3.LUT R4, R54, 0x7f, RZ, 0xc0, !PT ;  /* 0x0000007f36047812 */ /* 0x001fe400078ec0ff */
[----:B------:R-:W-:-:S03]  /*0080*/  SHF.R.U32.HI R2, RZ, 0x7, R54 ;  /* 0x00000007ff027819 */ /* 0x000fc60000011636 */
[----:B-1----:R-:W-:Y:S01]  /*0090*/  IMAD R5, R3, 0x80, R4 ;  /* 0x0000008003057824 */ /* 0x002fe200078e0204 */
[----:B------:R-:W-:Y:S01]  /*00a0*/  SGXT.U32 R56, R2, 0x1 ;  /* 0x000000010238781a */ /* 0x000fe20000000000 */
[----:B--2---:R-:W-:Y:S02]  /*00b0*/  IMAD R0, R58, c[0x0][0x190], RZ ;  /* 0x000064003a007a24 */ /* 0x004fe400078e02ff */
[----:B------:R-:W-:Y:S02]  /*00c0*/  IMAD R3, R5, c[0x0][0x194], RZ ;  /* 0x0000650005037a24 */ /* 0x000fe400078e02ff */
[----:B------:R-:W-:Y:S02]  /*00d0*/  IMAD.SHL.U32 R2, R0, 0x2, RZ ;  /* 0x0000000200027824 */ /* 0x000fe400078e00ff */
[----:B------:R-:W-:Y:S02]  /*00e0*/  IMAD.SHL.U32 R5, R3, 0x2, RZ ;  /* 0x0000000203057824 */ /* 0x000fe400078e00ff */
[----:B------:R-:W-:-:S02]  /*00f0*/  IMAD R9, R56, c[0x0][0x198], RZ ;  /* 0x0000660038097a24 */ /* 0x000fc400078e02ff */
[----:B------:R-:W-:Y:S01]  /*0100*/  IMAD.HI R0, R0, 0x2, RZ ;  /* 0x0000000200007827 */ /* 0x000fe200078e02ff */
[----:B------:R-:W-:Y:S02]  /*0110*/  IADD3 R2, P0, P1, R5, c[0x0][0x160], R2 ;  /* 0x0000580005027a10 */ /* 0x000fe4000791e002 */
[----:B------:R-:W-:Y:S01]  /*0120*/  LEA R5, R7, R9, 0x1 ;  /* 0x0000000907057211 */ /* 0x000fe200078e08ff */
[----:B------:R-:W-:-:S04]  /*0130*/  IMAD.HI R3, R3, 0x2, RZ ;  /* 0x0000000203037827 */ /* 0x000fc800078e02ff */
[----:B------:R-:W-:Y:S01]  /*0140*/  IMAD R13, R7, 0x2, R5 ;  /* 0x00000002070d7824 */ /* 0x000fe200078e0205 */
[----:B------:R-:W-:Y:S02]  /*0150*/  IADD3.X R0, R3, c[0x0][0x164], R0, P0, P1 ;  /* 0x0000590003007a10 */ /* 0x000fe400007e2400 */
[-C--:B------:R-:W-:Y:S01]  /*0160*/  LEA R8, P0, R9, R2.reuse, 0x1 ;  /* 0x0000000209087211 */ /* 0x080fe200078008ff */
[----:B------:R-:W-:Y:S01]  /*0170*/  IMAD R15, R7, 0x2, R13 ;  /* 0x00000002070f7824 */ /* 0x000fe200078e020d */
[----:B------:R-:W-:Y:S02]  /*0180*/  LEA R10, P1, R5, R2, 0x1 ;  /* 0x00000002050a7211 */ /* 0x000fe400078208ff */
[----:B------:R-:W-:Y:S02]  /*0190*/  LEA.HI.X.SX32 R9, R9, R0, 0x1, P0 ;  /* 0x0000000009097211 */ /* 0x000fe400000f0eff */
[----:B------:R-:W-:Y:S02]  /*01a0*/  LEA R17, R7, R15, 0x1 ;  /* 0x0000000f07117211 */ /* 0x000fe400078e08ff */
[----:B------:R-:W-:Y:S01]  /*01b0*/  LEA R12, P0, R13, R2, 0x1 ;  /* 0x000000020d0c7211 */ /* 0x000fe200078008ff */
[----:B------:R0:W2:Y:S01]  /*01c0*/  LDG.E.U16 R3, [R8.64] ;  /* 0x0000000408037981 */ /* 0x0000a2000c1e1500 */
[-C--:B------:R-:W-:Y:S01]  /*01d0*/  LEA.HI.X.SX32 R11, R5, R0.reuse, 0x1, P1 ;  /* 0x00000000050b7211 */ /* 0x080fe200008f0eff */
[----:B------:R-:W-:Y:S01]  /*01e0*/  IMAD R19, R7, 0x2, R17 ;  /* 0x0000000207137824 */ /* 0x000fe200078e0211 */
[----:B------:R-:W-:-:S03]  /*01f0*/  LEA.HI.X.SX32 R13, R13, R0, 0x1, P0 ;  /* 0x000000000d0d7211 */ /* 0x000fc600000f0eff */
[----:B------:R-:W-:Y:S01]  /*0200*/  IMAD R21, R7, 0x2, R19 ;  /* 0x0000000207157824 */ /* 0x000fe200078e0213 */
[----:B------:R-:W-:Y:S01]  /*0210*/  LEA R14, P0, R15, R2, 0x1 ;  /* 0x000000020f0e7211 */ /* 0x000fe200078008ff */
[----:B------:R1:W3:Y:S03]  /*0220*/  LDG.E.U16 R5, [R10.64] ;  /* 0x000000040a057981 */ /* 0x0002e6000c1e1500 */
[----:B------:R-:W-:Y:S01]  /*0230*/  LEA R23, R7, R21, 0x1 ;  /* 0x0000001507177211 */ /* 0x000fe200078e08ff */
[----:B------:R4:W5:Y:S01]  /*0240*/  LDG.E.U16 R6, [R12.64] ;  /* 0x000000040c067981 */ /* 0x000962000c1e1500 */
[----:B------:R-:W-:Y:S02]  /*0250*/  LEA.HI.X.SX32 R15, R15, R0, 0x1, P0 ;  /* 0x000000000f0f7211 */ /* 0x000fe400000f0eff */
[-C--:B------:R-:W-:Y:S01]  /*0260*/  LEA R18, P0, R19, R2.reuse, 0x1 ;  /* 0x0000000213127211 */ /* 0x080fe200078008ff */
[----:B------:R-:W-:Y:S01]  /*0270*/  IMAD R25, R7, 0x2, R23 ;  /* 0x0000000207197824 */ /* 0x000fe200078e0217 */
[----:B------:R-:W-:Y:S01]  /*0280*/  LEA R16, P1, R17, R2, 0x1 ;  /* 0x0000000211107211 */ /* 0x000fe200078208ff */
[----:B0-----:R0:W2:Y:S01]  /*0290*/  LDG.E.U16 R9, [R14.64] ;  /* 0x000000040e097981 */ /* 0x0010a2000c1e1500 */
[-C--:B------:R-:W-:Y:S01]  /*02a0*/  LEA.HI.X.SX32 R19, R19, R0.reuse, 0x1, P0 ;  /* 0x0000000013137211 */ /* 0x080fe200000f0eff */
[----:B------:R-:W-:Y:S01]  /*02b0*/  IMAD R27, R7, 0x2, R25 ;  /* 0x00000002071b7824 */ /* 0x000fe200078e0219 */
[----:B------:R-:W-:-:S02]  /*02c0*/  LEA.HI.X.SX32 R17, R17, R0, 0x1, P1 ;  /* 0x0000000011117211 */ /* 0x000fc400008f0eff */
[C---:B------:R-:W-:Y:S01]  /*02d0*/  LEA R20, P0, R21.reuse, R2, 0x1 ;  /* 0x0000000215147211 */ /* 0x040fe200078008ff */
[----:B------:R0:W2:Y:S03]  /*02e0*/  LDG.E.U16 R49, [R18.64] ;  /* 0x0000000412317981 */ /* 0x0000a6000c1e1500 */
[----:B------:R-:W-:Y:S01]  /*02f0*/  LEA.HI.X.SX32 R21, R21, R0, 0x1, P0 ;  /* 0x0000000015157211 */ /* 0x000fe200000f0eff */
[----:B-1----:R1:W2:Y:S01]  /*0300*/  LDG.E.U16 R11, [R16.64] ;  /* 0x00000004100b7981 */ /* 0x0022a2000c1e1500 */
[-C--:B----4-:R-:W-:Y:S02]  /*0310*/  LEA R12, P0, R23, R2.reuse, 0x1 ;  /* 0x00000002170c7211 */ /* 0x090fe400078008ff */
[----:B------:R-:W-:Y:S01]  /*0320*/  LEA R22, P1, R25, R2, 0x1 ;  /* 0x0000000219167211 */ /* 0x000fe200078208ff */
[----:B------:R4:W2:Y:S01]  /*0330*/  LDG.E.U16 R8, [R20.64] ;  /* 0x0000000414087981 */ /* 0x0008a2000c1e1500 */
[----:B------:R-:W-:-:S02]  /*0340*/  LEA.HI.X.SX32 R13, R23, R0, 0x1, P0 ;  /* 0x00000000170d7211 */ /* 0x000fc400000f0eff */
[----:B-1----:R-:W-:-:S03]  /*0350*/  LEA R17, R7, R27, 0x1 ;  /* 0x0000001b07117211 */ /* 0x002fc600078e08ff */
[----:B------:R1:W2:Y:S01]  /*0360*/  LDG.E.U16 R51, [R12.64] ;  /* 0x000000040c337981 */ /* 0x0002a2000c1e1500 */
[----:B0-----:R-:W-:Y:S01]  /*0370*/  LEA R14, P0, R27, R2, 0x1 ;  /* 0x000000021b0e7211 */ /* 0x001fe200078008ff */
[----:B------:R-:W-:Y:S01]  /*0380*/  IMAD R19, R7, 0x2, R17 ;  /* 0x0000000207137824 */ /* 0x000fe200078e0211 */
[-C--:B------:R-:W-:Y:S02]  /*0390*/  LEA.HI.X.SX32 R23, R25, R0.reuse, 0x1, P1 ;  /* 0x0000000019177211 */ /* 0x080fe400008f0eff */
[----:B------:R-:W-:Y:S01]  /*03a0*/  LEA.HI.X.SX32 R15, R27, R0, 0x1, P0 ;  /* 0x000000001b0f7211 */ /* 0x000fe200000f0eff */
[----:B------:R-:W-:Y:S01]  /*03b0*/  IMAD R25, R7, 0x2, R19 ;  /* 0x0000000207197824 */ /* 0x000fe200078e0213 */
[C---:B------:R-:W-:Y:S01]  /*03c0*/  LEA R16, P0, R17.reuse, R2, 0x1 ;  /* 0x0000000211107211 */ /* 0x040fe200078008ff */
[----:B------:R0:W2:Y:S03]  /*03d0*/  LDG.E.U16 R53, [R22.64] ;  /* 0x0000000416357981 */ /* 0x0000a6000c1e1500 */
[----:B------:R-:W-:Y:S01]  /*03e0*/  LEA.HI.X.SX32 R17, R17, R0, 0x1, P0 ;  /* 0x0000000011117211 */ /* 0x000fe200000f0eff */
[----:B------:R1:W2:Y:S01]  /*03f0*/  LDG.E.U16 R55, [R14.64] ;  /* 0x000000040e377981 */ /* 0x0002a2000c1e1500 */
[----:B------:R-:W-:-:S02]  /*0400*/  LEA R18, P0, R19, R2, 0x1 ;  /* 0x0000000213127211 */ /* 0x000fc400078008ff */
[----:B------:R-:W-:Y:S01]  /*0410*/  LEA R27, R7, R25, 0x1 ;  /* 0x00000019071b7211 */ /* 0x000fe200078e08ff */
[----:B------:R1:W2:Y:S01]  /*0420*/  LDG.E.U16 R10, [R16.64] ;  /* 0x00000004100a7981 */ /* 0x0002a2000c1e1500 */
[----:B------:R-:W-:Y:S02]  /*0430*/  LEA.HI.X.SX32 R19, R19, R0, 0x1, P0 ;  /* 0x0000000013137211 */ /* 0x000fe400000f0eff */
[-C--:B----4-:R-:W-:Y:S01]  /*0440*/  LEA R20, P1, R25, R2.reuse, 0x1 ;  /* 0x0000000219147211 */ /* 0x090fe200078208ff */
[----:B0-----:R-:W-:Y:S01]  /*0450*/  IMAD R23, R7, 0x2, R27 ;  /* 0x0000000207177824 */ /* 0x001fe200078e021b */
[----:B-1----:R-:W-:Y:S01]  /*0460*/  LEA R12, P0, R27, R2, 0x1 ;  /* 0x000000021b0c7211 */ /* 0x002fe200078008ff */
[----:B------:R0:W4:Y:S01]  /*0470*/  LDG.E.U16 R57, [R18.64] ;  /* 0x0000000412397981 */ /* 0x000122000c1e1500 */
[-C--:B------:R-:W-:Y:S01]  /*0480*/  LEA.HI.X.SX32 R21, R25, R0.reuse, 0x1, P1 ;  /* 0x0000000019157211 */ /* 0x080fe200008f0eff */
[----:B------:R-:W-:Y:S01]  /*0490*/  IMAD R25, R7, 0x2, R23 ;  /* 0x0000000207197824 */ /* 0x000fe200078e0217 */
[----:B------:R-:W-:-:S02]  /*04a0*/  LEA.HI.X.SX32 R13, R27, R0, 0x1, P0 ;  /* 0x000000001b0d7211 */ /* 0x000fc400000f0eff */
[C---:B------:R-:W-:Y:S01]  /*04b0*/  LEA R14, P0, R23.reuse, R2, 0x1 ;  /* 0x00000002170e7211 */ /* 0x040fe200078008ff */
[----:B------:R1:W2:Y:S03]  /*04c0*/  LDG.E.U16 R59, [R20.64] ;  /* 0x00000004143b7981 */ /* 0x0002a6000c1e1500 */
[----:B------:R-:W-:Y:S01]  /*04d0*/  LEA.HI.X.SX32 R15, R23, R0, 0x1, P0 ;  /* 0x00000000170f7211 */ /* 0x000fe200000f0eff */
[----:B------:R0:W2:Y:S01]  /*04e0*/  LDG.E.U16 R61, [R12.64] ;  /* 0x000000040c3d7981 */ /* 0x0000a2000c1e1500 */
[----:B------:R-:W-:Y:S02]  /*04f0*/  LEA R23, R7, R25, 0x1 ;  /* 0x0000001907177211 */ /* 0x000fe400078e08ff */
[----:B------:R-:W-:Y:S01]  /*0500*/  LEA R16, P0, R25, R2, 0x1 ;  /* 0x0000000219107211 */ /* 0x000fe200078008ff */
[----:B------:R0:W2:Y:S02]  /*0510*/  LDG.E.U16 R28, [R14.64] ;  /* 0x000000040e1c7981 */ /* 0x0000a4000c1e1500 */
[----:B------:R-:W-:Y:S01]  /*0520*/  IMAD R27, R7, 0x2, R23 ;  /* 0x00000002071b7824 */ /* 0x000fe200078e0217 */
[----:B------:R-:W-:-:S03]  /*0530*/  LEA.HI.X.SX32 R17, R25, R0, 0x1, P0 ;  /* 0x0000000019117211 */ /* 0x000fc600000f0eff */
[----:B-1----:R-:W-:Y:S01]  /*0540*/  IMAD R21, R7, 0x2, R27 ;  /* 0x0000000207157824 */ /* 0x002fe200078e021b */
[C---:B0-----:R-:W-:Y:S01]  /*0550*/  LEA R18, P0, R27.reuse, R2, 0x1 ;  /* 0x000000021b127211 */ /* 0x041fe200078008ff */
[----:B------:R0:W2:Y:S03]  /*0560*/  LDG.E.U16 R63, [R16.64] ;  /* 0x00000004103f7981 */ /* 0x0000a6000c1e1500 */
[----:B------:R-:W-:Y:S02]  /*0570*/  LEA.HI.X.SX32 R19, R27, R0, 0x1, P0 ;  /* 0x000000001b137211 */ /* 0x000fe400000f0eff */
[----:B------:R-:W-:Y:S02]  /*0580*/  LEA R12, P0, R21, R2, 0x1 ;  /* 0x00000002150c7211 */ /* 0x000fe400078008ff */
[----:B------:R-:W-:Y:S01]  /*0590*/  LEA R25, R7, R21, 0x1 ;  /* 0x0000001507197211 */ /* 0x000fe200078e08ff */
[----:B------:R1:W2:Y:S01]  /*05a0*/  LDG.E.U16 R67, [R18.64] ;  /* 0x0000000412437981 */ /* 0x0002a2000c1e1500 */
[----:B------:R-:W-:-:S03]  /*05b0*/  LEA.HI.X.SX32 R13, R21, R0, 0x1, P0 ;  /* 0x00000000150d7211 */ /* 0x000fc600000f0eff */
[----:B------:R-:W-:Y:S01]  /*05c0*/  IMAD R21, R7, 0x2, R25 ;  /* 0x0000000207157824 */ /* 0x000fe200078e0219 */
[-C--:B------:R-:W-:Y:S01]  /*05d0*/  LEA R22, P1, R23, R2.reuse, 0x1 ;  /* 0x0000000217167211 */ /* 0x080fe200078208ff */
[----:B------:R1:W2:Y:S01]  /*05e0*/  LDG.E.U16 R30, [R12.64] ;  /* 0x000000040c1e7981 */ /* 0x0002a2000c1e1500 */
[----:B------:R-:W-:Y:S01]  /*05f0*/  LEA R14, P0, R25, R2, 0x1 ;  /* 0x00000002190e7211 */ /* 0x000fe200078008ff */
[----:B------:R-:W-:Y:S01]  /*0600*/  IMAD R27, R7, 0x2, R21 ;  /* 0x00000002071b7824 */ /* 0x000fe200078e0215 */
[-C--:B------:R-:W-:Y:S02]  /*0610*/  LEA.HI.X.SX32 R23, R23, R0.reuse, 0x1, P1 ;  /* 0x0000000017177211 */ /* 0x080fe400008f0eff */
[----:B------:R-:W-:Y:S02]  /*0620*/  LEA.HI.X.SX32 R15, R25, R0, 0x1, P0 ;  /* 0x00000000190f7211 */ /* 0x000fe400000f0eff */
[----:B------:R-:W-:Y:S01]  /*0630*/  LEA R25, R7, R27, 0x1 ;  /* 0x0000001b07197211 */ /* 0x000fe200078e08ff */
[----:B------:R1:W3:Y:S01]  /*0640*/  LDG.E.U16 R65, [R22.64] ;  /* 0x0000000416417981 */ /* 0x0002e2000c1e1500 */
[----:B0-----:R-:W-:-:S02]  /*0650*/  LEA R16, P0, R27, R2, 0x1 ;  /* 0x000000021b107211 */ /* 0x001fc400078008ff */
[----:B------:R-:W-:Y:S01]  /*0660*/  LEA R20, P1, R21, R2, 0x1 ;  /* 0x0000000215147211 */ /* 0x000fe200078208ff */
[----:B------:R0:W3:Y:S01]  /*0670*/  LDG.E.U16 R69, [R14.64] ;  /* 0x000000040e457981 */ /* 0x0000e2000c1e1500 */
[----:B------:R-:W-:Y:S01]  /*0680*/  LEA.HI.X.SX32 R17, R27, R0, 0x1, P0 ;  /* 0x000000001b117211 */ /* 0x000fe200000f0eff */
[----:B-1----:R-:W-:Y:S01]  /*0690*/  IMAD R23, R7, 0x2, R25 ;  /* 0x0000000207177824 */ /* 0x002fe200078e0219 */
[----:B------:R-:W-:-:S03]  /*06a0*/  LEA R18, P0, R25, R2, 0x1 ;  /* 0x0000000219127211 */ /* 0x000fc600078008ff */
[----:B------:R1:W4:Y:S01]  /*06b0*/  LDG.E.U16 R73, [R16.64] ;  /* 0x0000000410497981 */ /* 0x000322000c1e1500 */
[----:B------:R-:W-:Y:S01]  /*06c0*/  IMAD R27, R7, 0x2, R23 ;  /* 0x00000002071b7824 */ /* 0x000fe200078e0217 */
[----:B------:R-:W-:-:S04]  /*06d0*/  LEA.HI.X.SX32 R19, R25, R0, 0x1, P0 ;  /* 0x0000000019137211 */ /* 0x000fc800000f0eff */
[----:B------:R-:W-:Y:S01]  /*06e0*/  LEA R25, R7, R27, 0x1 ;  /* 0x0000001b07197211 */ /* 0x000fe200078e08ff */
[----:B------:R0:W4:Y:S01]  /*06f0*/  LDG.E.U16 R32, [R18.64] ;  /* 0x0000000412207981 */ /* 0x000122000c1e1500 */
[----:B------:R-:W-:-:S03]  /*0700*/  LEA.HI.X.SX32 R21, R21, R0, 0x1, P1 ;  /* 0x0000000015157211 */ /* 0x000fc600008f0eff */
[----:B------:R-:W-:Y:S01]  /*0710*/  IMAD R29, R7, 0x2, R25 ;  /* 0x00000002071d7824 */ /* 0x000fe200078e0219 */
[----:B------:R-:W-:Y:S01]  /*0720*/  LEA R12, P0, R23, R2, 0x1 ;  /* 0x00000002170c7211 */ /* 0x000fe200078008ff */
[----:B------:R1:W4:Y:S02]  /*0730*/  LDG.E.U16 R71, [R20.64] ;  /* 0x0000000414477981 */ /* 0x000324000c1e1500 */
[----:B------:R-:W-:Y:S01]  /*0740*/  IMAD R31, R7, 0x2, R29 ;  /* 0x00000002071f7824 */ /* 0x000fe200078e021d */
[----:B------:R-:W-:Y:S02]  /*0750*/  LEA.HI.X.SX32 R13, R23, R0, 0x1, P0 ;  /* 0x00000000170d7211 */ /* 0x000fe400000f0eff */
[-C--:B0-----:R-:W-:Y:S02]  /*0760*/  LEA R14, P0, R25, R2.reuse, 0x1 ;  /* 0x00000002190e7211 */ /* 0x081fe400078008ff */
[----:B------:R-:W-:Y:S01]  /*0770*/  LEA R22, P1, R27, R2, 0x1 ;  /* 0x000000021b167211 */ /* 0x000fe200078208ff */
[----:B------:R0:W5:Y:S01]  /*0780*/  LDG.E.U16 R75, [R12.64] ;  /* 0x000000040c4b7981 */ /* 0x000162000c1e1500 */
[----:B-1----:R-:W-:-:S02]  /*0790*/  LEA R21, R7, R31, 0x1 ;  /* 0x0000001f07157211 */ /* 0x002fc400078e08ff */
[----:B------:R-:W-:-:S03]  /*07a0*/  LEA.HI.X.SX32 R15, R25, R0, 0x1, P0 ;  /* 0x00000000190f7211 */ /* 0x000fc600000f0eff */
[----:B------:R-:W-:Y:S01]  /*07b0*/  IMAD R25, R7, 0x2, R21 ;  /* 0x0000000207197824 */ /* 0x000fe200078e0215 */
[----:B------:R-:W-:Y:S01]  /*07c0*/  LEA.HI.X.SX32 R23, R27, R0, 0x1, P1 ;  /* 0x000000001b177211 */ /* 0x000fe200008f0eff */
[----:B------:R1:W5:Y:S01]  /*07d0*/  LDG.E.U16 R79, [R14.64] ;  /* 0x000000040e4f7981 */ /* 0x000362000c1e1500 */
[----:B------:R-:W-:Y:S01]  /*07e0*/  LEA R16, P0, R29, R2, 0x1 ;  /* 0x000000021d107211 */ /* 0x000fe200078008ff */
[----:B------:R-:W-:Y:S02]  /*07f0*/  IMAD R27, R7, 0x2, R25 ;  /* 0x00000002071b7824 */ /* 0x000fe400078e0219 */
[----:B------:R0:W5:Y:S01]  /*0800*/  LDG.E.U16 R77, [R22.64] ;  /* 0x00000004164d7981 */ /* 0x000162000c1e1500 */
[----:B------:R-:W-:Y:S02]  /*0810*/  LEA.HI.X.SX32 R17, R29, R0, 0x1, P0 ;  /* 0x000000001d117211 */ /* 0x000fe400000f0eff */
[----:B------:R-:W-:Y:S02]  /*0820*/  LEA R29, R7, R27, 0x1 ;  /* 0x0000001b071d7211 */ /* 0x000fe400078e08ff */
[----:B------:R-:W-:Y:S01]  /*0830*/  LEA R18, P0, R31, R2, 0x1 ;  /* 0x000000021f127211 */ /* 0x000fe200078008ff */
[----:B------:R1:W5:Y:S02]  /*0840*/  LDG.E.U16 R34, [R16.64] ;  /* 0x0000000410227981 */ /* 0x000364000c1e1500 */
[----:B------:R-:W-:Y:S01]  /*0850*/  IMAD R33, R7, 0x2, R29 ;  /* 0x0000000207217824 */ /* 0x000fe200078e021d */
[----:B------:R-:W-:-:S03]  /*0860*/  LEA.HI.X.SX32 R19, R31, R0, 0x1, P0 ;  /* 0x000000001f137211 */ /* 0x000fc600000f0eff */
[----:B0-----:R-:W-:Y:S01]  /*0870*/  IMAD R23, R7, 0x2, R33 ;  /* 0x0000000207177824 */ /* 0x001fe200078e0221 */
[----:B------:R-:W-:Y:S01]  /*0880*/  LEA R12, P0, R25, R2, 0x1 ;  /* 0x00000002190c7211 */ /* 0x000fe200078008ff */
[----:B------:R0:W5:Y:S03]  /*0890*/  LDG.E.U16 R81, [R18.64] ;  /* 0x0000000412517981 */ /* 0x000166000c1e1500 */
[----:B------:R-:W-:Y:S02]  /*08a0*/  LEA R31, R7, R23, 0x1 ;  /* 0x00000017071f7211 */ /* 0x000fe400078e08ff */
[----:B------:R-:W-:Y:S02]  /*08b0*/  LEA.HI.X.SX32 R13, R25, R0, 0x1, P0 ;  /* 0x00000000190d7211 */ /* 0x000fe400000f0eff */
[-C--:B-1----:R-:W-:Y:S01]  /*08c0*/  LEA R14, P0, R27, R2.reuse, 0x1 ;  /* 0x000000021b0e7211 */ /* 0x082fe200078008ff */
[----:B------:R-:W-:Y:S01]  /*08d0*/  IMAD R25, R7, 0x2, R31 ;  /* 0x0000000207197824 */ /* 0x000fe200078e021f */
[----:B------:R-:W-:Y:S01]  /*08e0*/  LEA R20, P1, R21, R2, 0x1 ;  /* 0x0000000215147211 */ /* 0x000fe200078208ff */
[----:B------:R1:W5:Y:S01]  /*08f0*/  LDG.E.U16 R85, [R12.64] ;  /* 0x000000040c557981 */ /* 0x000362000c1e1500 */
[----:B------:R-:W-:Y:S01]  /*0900*/  LEA.HI.X.SX32 R15, R27, R0, 0x1, P0 ;  /* 0x000000001b0f7211 */ /* 0x000fe200000f0eff */
[----:B------:R-:W-:Y:S01]  /*0910*/  IMAD R27, R7, 0x2, R25 ;  /* 0x00000002071b7824 */ /* 0x000fe200078e0219 */
[----:B------:R-:W-:-:S02]  /*0920*/  LEA R16, P0, R29, R2, 0x1 ;  /* 0x000000021d107211 */ /* 0x000fc400078008ff */
[----:B------:R-:W-:Y:S01]  /*0930*/  LEA.HI.X.SX32 R21, R21, R0, 0x1, P1 ;  /* 0x0000000015157211 */ /* 0x000fe200008f0eff */
[----:B------:R1:W5:Y:S01]  /*0940*/  LDG.E.U16 R36, [R14.64] ;  /* 0x000000040e247981 */ /* 0x000362000c1e1500 */
[----:B------:R-:W-:Y:S02]  /*0950*/  LEA R35, R7, R27, 0x1 ;  /* 0x0000001b07237211 */ /* 0x000fe400078e08ff */
[----:B0-----:R-:W-:Y:S01]  /*0960*/  LEA R18, P1, R33, R2, 0x1 ;  /* 0x0000000221127211 */ /* 0x001fe200078208ff */
[----:B------:R0:W5:Y:S01]  /*0970*/  LDG.E.U16 R83, [R20.64] ;  /* 0x0000000414537981 */ /* 0x000162000c1e1500 */
[-C--:B------:R-:W-:Y:S01]  /*0980*/  LEA.HI.X.SX32 R17, R29, R0.reuse, 0x1, P0 ;  /* 0x000000001d117211 */ /* 0x080fe200000f0eff */
[----:B------:R-:W-:Y:S01]  /*0990*/  IMAD R29, R7, 0x2, R35 ;  /* 0x00000002071d7824 */ /* 0x000fe200078e0223 */
[----:B------:R-:W-:-:S03]  /*09a0*/  LEA.HI.X.SX32 R19, R33, R0, 0x1, P1 ;  /* 0x0000000021137211 */ /* 0x000fc600008f0eff */
[----:B------:R-:W-:Y:S01]  /*09b0*/  IMAD R33, R7, 0x2, R29 ;  /* 0x0000000207217824 */ /* 0x000fe200078e021d */
[----:B0-----:R-:W-:Y:S01]  /*09c0*/  LEA R20, P0, R23, R2, 0x1 ;  /* 0x0000000217147211 */ /* 0x001fe200078008ff */
[----:B------:R0:W5:Y:S03]  /*09d0*/  LDG.E.U16 R87, [R16.64] ;  /* 0x0000000410577981 */ /* 0x000166000c1e1500 */
[----:B------:R-:W-:Y:S02]  /*09e0*/  LEA R37, R7, R33, 0x1 ;  /* 0x0000002107257211 */ /* 0x000fe400078e08ff */
[----:B------:R-:W-:Y:S01]  /*09f0*/  LEA.HI.X.SX32 R21, R23, R0, 0x1, P0 ;  /* 0x0000000017157211 */ /* 0x000fe200000f0eff */
[----:B------:R0:W5:Y:S01]  /*0a00*/  LDG.E.U16 R89, [R18.64] ;  /* 0x0000000412597981 */ /* 0x000162000c1e1500 */
[-C--:B-1----:R-:W-:Y:S02]  /*0a10*/  LEA R12, P0, R31, R2.reuse, 0x1 ;  /* 0x000000021f0c7211 */ /* 0x082fe400078008ff */
[----:B------:R-:W-:Y:S01]  /*0a20*/  LEA R22, P1, R27, R2, 0x1 ;  /* 0x000000021b167211 */ /* 0x000fe200078208ff */
[----:B------:R1:W5:Y:S01]  /*0a30*/  LDG.E.U16 R91, [R20.64] ;  /* 0x00000004145b7981 */ /* 0x000362000c1e1500 */
[----:B------:R-:W-:Y:S01]  /*0a40*/  LEA.HI.X.SX32 R13, R31, R0, 0x1, P0 ;  /* 0x000000001f0d7211 */ /* 0x000fe200000f0eff */
[----:B------:R-:W-:Y:S01]  /*0a50*/  IMAD R31, R7, 0x2, R37 ;  /* 0x00000002071f7824 */ /* 0x000fe200078e0225 */
[----:B------:R-:W-:-:S03]  /*0a60*/  LEA R14, P0, R25, R2, 0x1 ;  /* 0x00000002190e7211 */ /* 0x000fc600078008ff */
[----:B------:R-:W-:Y:S01]  /*0a70*/  IMAD R39, R7, 0x2, R31 ;  /* 0x0000000207277824 */ /* 0x000fe200078e021f */
[-C--:B------:R-:W-:Y:S01]  /*0a80*/  LEA.HI.X.SX32 R15, R25, R0.reuse, 0x1, P0 ;  /* 0x00000000190f7211 */ /* 0x080fe200000f0eff */
[----:B------:R1:W5:Y:S03]  /*0a90*/  LDG.E.U16 R38, [R12.64] ;  /* 0x000000040c267981 */ /* 0x000366000c1e1500 */
[----:B------:R-:W-:Y:S01]  /*0aa0*/  LEA R25, R7, R39, 0x1 ;  /* 0x0000002707197211 */ /* 0x000fe200078e08ff */
[----:B------:R1:W5:Y:S01]  /*0ab0*/  LDG.E.U16 R93, [R14.64] ;  /* 0x000000040e5d7981 */ /* 0x000362000c1e1500 */
[----:B------:R-:W-:Y:S02]  /*0ac0*/  LEA.HI.X.SX32 R23, R27, R0, 0x1, P1 ;  /* 0x000000001b177211 */ /* 0x000fe400008f0eff */
[-C--:B0-----:R-:W-:Y:S01]  /*0ad0*/  LEA R16, P0, R35, R2.reuse, 0x1 ;  /* 0x0000000223107211 */ /* 0x081fe200078008ff */
[----:B------:R-:W-:Y:S01]  /*0ae0*/  IMAD R27, R7, 0x2, R25 ;  /* 0x00000002071b7824 */ /* 0x000fe200078e0219 */
[----:B-1----:R-:W-:Y:S01]  /*0af0*/  LEA R20, P1, R37, R2, 0x1 ;  /* 0x0000000225147211 */ /* 0x002fe200078208ff */
[----:B------:R0:W5:Y:S01]  /*0b00*/  LDG.E.U16 R95, [R22.64] ;  /* 0x00000004165f7981 */ /* 0x000162000c1e1500 */
[----:B------:R-:W-:Y:S01]  /*0b10*/  LEA.HI.X.SX32 R17, R35, R0, 0x1, P0 ;  /* 0x0000000023117211 */ /* 0x000fe200000f0eff */
[----:B------:R-:W-:Y:S01]  /*0b20*/  IMAD R35, R7, 0x2, R27 ;  /* 0x0000000207237824 */ /* 0x000fe200078e021b */
[----:B------:R-:W-:-:S02]  /*0b30*/  LEA R18, P0, R29, R2, 0x1 ;  /* 0x000000021d127211 */ /* 0x000fc400078008ff */
[-C--:B------:R-:W-:Y:S01]  /*0b40*/  LEA.HI.X.SX32 R21, R37, R0.reuse, 0x1, P1 ;  /* 0x0000000025157211 */ /* 0x080fe200008f0eff */
[----:B------:R1:W5:Y:S01]  /*0b50*/  LDG.E.U16 R97, [R16.64] ;  /* 0x0000000410617981 */ /* 0x000362000c1e1500 */
[----:B------:R-:W-:Y:S02]  /*0b60*/  LEA R41, R7, R35, 0x1 ;  /* 0x0000002307297211 */ /* 0x000fe400078e08ff */
[----:B------:R-:W-:Y:S01]  /*0b70*/  LEA.HI.X.SX32 R19, R29, R0, 0x1, P0 ;  /* 0x000000001d137211 */ /* 0x000fe200000f0eff */
[----:B------:R0:W5:Y:S02]  /*0b80*/  LDG.E.U16 R101, [R20.64] ;  /* 0x0000000414657981 */ /* 0x000164000c1e1500 */
[----:B------:R-:W-:Y:S01]  /*0b90*/  IMAD R29, R7, 0x2, R41 ;  /* 0x00000002071d7824 */ /* 0x000fe200078e0229 */
[----:B------:R-:W-:Y:S01]  /*0ba0*/  LEA R12, P0, R33, R2, 0x1 ;  /* 0x00000002210c7211 */ /* 0x000fe200078008ff */
[----:B------:R0:W5:Y:S02]  /*0bb0*/  LDG.E.U16 R40, [R18.64] ;  /* 0x0000000412287981 */ /* 0x000164000c1e1500 */
[----:B------:R-:W-:Y:S01]  /*0bc0*/  IMAD R43, R7, 0x2, R29 ;  /* 0x00000002072b7824 */ /* 0x000fe200078e021d */
[----:B------:R-:W-:-:S04]  /*0bd0*/  LEA.HI.X.SX32 R13, R33, R0, 0x1, P0 ;  /* 0x00000000210d7211 */ /* 0x000fc800000f0eff */
[----:B------:R-:W-:Y:S01]  /*0be0*/  LEA R33, R7, R43, 0x1 ;  /* 0x0000002b07217211 */ /* 0x000fe200078e08ff */
[----:B------:R0:W5:Y:S01]  /*0bf0*/  LDG.E.U16 R99, [R12.64] ;  /* 0x000000040c637981 */ /* 0x000162000c1e1500 */
[----:B------:R-:W-:-:S03]  /*0c00*/  LEA R14, P0, R31, R2, 0x1 ;  /* 0x000000021f0e7211 */ /* 0x000fc600078008ff */
[----:B------:R-:W-:Y:S01]  /*0c10*/  IMAD R37, R7, 0x2, R33 ;  /* 0x0000000207257824 */ /* 0x000fe200078e0221 */
[----:B------:R-:W-:-:S03]  /*0c20*/  LEA.HI.X.SX32 R15, R31, R0, 0x1, P0 ;  /* 0x000000001f0f7211 */ /* 0x000fc600000f0eff */
[----:B------:R-:W-:Y:S01]  /*0c30*/  IMAD R31, R7, 0x2, R37 ;  /* 0x00000002071f7824 */ /* 0x000fe200078e0225 */
[----:B-1----:R-:W-:Y:S01]  /*0c40*/  LEA R16, P0, R39, R2, 0x1 ;  /* 0x0000000227107211 */ /* 0x002fe200078008ff */
[----:B------:R1:W5:Y:S03]  /*0c50*/  LDG.E.U16 R103, [R14.64] ;  /* 0x000000040e677981 */ /* 0x000366000c1e1500 */
[----:B0-----:R-:W-:Y:S02]  /*0c60*/  LEA R23, R7, R31, 0x1 ;  /* 0x0000001f07177211 */ /* 0x001fe400078e08ff */
[----:B------:R-:W-:-:S03]  /*0c70*/  LEA.HI.X.SX32 R17, R39, R0, 0x1, P0 ;  /* 0x0000000027117211 */ /* 0x000fc600000f0eff */
[----:B------:R-:W-:Y:S01]  /*0c80*/  IMAD R39, R7, 0x2, R23 ;  /* 0x0000000207277824 */ /* 0x000fe200078e0217 */
[----:B------:R-:W-:Y:S01]  /*0c90*/  LEA R18, P0, R25, R2, 0x1 ;  /* 0x0000000219127211 */ /* 0x000fe200078008ff */
[----:B------:R0:W5:Y:S02]  /*0ca0*/  LDG.E.U16 R42, [R16.64] ;  /* 0x00000004102a7981 */ /* 0x000164000c1e1500 */
[----:B------:R-:W-:Y:S01]  /*0cb0*/  IMAD R45, R7, 0x2, R39 ;  /* 0x00000002072d7824 */ /* 0x000fe200078e0227 */
[----:B------:R-:W-:-:S04]  /*0cc0*/  LEA.HI.X.SX32 R19, R25, R0, 0x1, P0 ;  /* 0x0000000019137211 */ /* 0x000fc800000f0eff */
[----:B------:R-:W-:Y:S01]  /*0cd0*/  LEA R47, R7, R45, 0x1 ;  /* 0x0000002d072f7211 */ /* 0x000fe200078e08ff */
[----:B------:R0:W5:Y:S01]  /*0ce0*/  LDG.E.U16 R105, [R18.64] ;  /* 0x0000000412697981 */ /* 0x000162000c1e1500 */
[-C--:B------:R-:W-:Y:S02]  /*0cf0*/  LEA R20, P0, R35, R2.reuse, 0x1 ;  /* 0x0000000223147211 */ /* 0x080fe400078008ff */
[----:B------:R-:W-:Y:S01]  /*0d00*/  LEA R12, P1, R27, R2, 0x1 ;  /* 0x000000021b0c7211 */ /* 0x000fe200078208ff */
[----:B------:R-:W-:Y:S01]  /*0d10*/  IMAD R25, R7, 0x2, R47 ;  /* 0x0000000207197824 */ /* 0x000fe200078e022f */
[-C--:B------:R-:W-:Y:S02]  /*0d20*/  LEA.HI.X.SX32 R21, R35, R0.reuse, 0x1, P0 ;  /* 0x0000000023157211 */ /* 0x080fe400000f0eff */
[----:B------:R-:W-:Y:S01]  /*0d30*/  LEA.HI.X.SX32 R13, R27, R0, 0x1, P1 ;  /* 0x000000001b0d7211 */ /* 0x000fe200008f0eff */
[----:B------:R-:W-:Y:S01]  /*0d40*/  IMAD R27, R7, 0x2, R25 ;  /* 0x00000002071b7824 */ /* 0x000fe200078e0219 */
[C---:B-1----:R-:W-:Y:S01]  /*0d50*/  LEA R14, P0, R41.reuse, R2, 0x1 ;  /* 0x00000002290e7211 */ /* 0x042fe200078008ff */
[----:B------:R1:W5:Y:S03]  /*0d60*/  LDG.E.U16 R109, [R20.64] ;  /* 0x00000004146d7981 */ /* 0x000366000c1e1500 */
[----:B------:R-:W-:Y:S01]  /*0d70*/  LEA.HI.X.SX32 R15, R41, R0, 0x1, P0 ;  /* 0x00000000290f7211 */ /* 0x000fe200000f0eff */
[----:B------:R1:W5:Y:S01]  /*0d80*/  LDG.E.U16 R107, [R12.64] ;  /* 0x000000040c6b7981 */ /* 0x000362000c1e1500 */
[----:B0-----:R-:W-:-:S02]  /*0d90*/  LEA R16, P0, R43, R2, 0x1 ;  /* 0x000000022b107211 */ /* 0x001fc400078008ff */
[----:B------:R-:W-:Y:S01]  /*0da0*/  LEA R35, R7, R27, 0x1 ;  /* 0x0000001b07237211 */ /* 0x000fe200078e08ff */
[----:B------:R0:W5:Y:S01]  /*0db0*/  LDG.E.U16 R44, [R14.64] ;  /* 0x000000040e2c7981 */ /* 0x000162000c1e1500 */
[----:B------:R-:W-:Y:S02]  /*0dc0*/  LEA.HI.X.SX32 R17, R43, R0, 0x1, P0 ;  /* 0x000000002b117211 */ /* 0x000fe400000f0eff */
[-C--:B------:R-:W-:Y:S01]  /*0dd0*/  LEA R24, P0, R25, R2.reuse, 0x1 ;  /* 0x0000000219187211 */ /* 0x080fe200078008ff */
[----:B------:R-:W-:Y:S01]  /*0de0*/  IMAD R41, R7, 0x2, R35 ;  /* 0x0000000207297824 */ /* 0x000fe200078e0223 */
[----:B------:R-:W-:Y:S01]  /*0df0*/  LEA R22, P1, R23, R2, 0x1 ;  /* 0x0000000217167211 */ /* 0x000fe200078208ff */
[----:B------:R0:W5:Y:S01]  /*0e00*/  LDG.E.U16 R111, [R16.64] ;  /* 0x00000004106f7981 */ /* 0x000162000c1e1500 */
[----:B------:R-:W-:Y:S01]  /*0e10*/  LEA.HI.X.SX32 R25, R25, R0, 0x1, P0 ;  /* 0x0000000019197211 */ /* 0x000fe200000f0eff */
[----:B------:R-:W-:Y:S01]  /*0e20*/  IMAD R43, R7, 0x2, R41 ;  /* 0x00000002072b7824 */ /* 0x000fe200078e0229 */
[----:B-1----:R-:W-:-:S02]  /*0e30*/  LEA R12, P0, R33, R2, 0x1 ;  /* 0x00000002210c7211 */ /* 0x002fc400078008ff */
[-C--:B------:R-:W-:Y:S01]  /*0e40*/  LEA.HI.X.SX32 R23, R23, R0.reuse, 0x1, P1 ;  /* 0x0000000017177211 */ /* 0x080fe200008f0eff */
[----:B------:R1:W5:Y:S01]  /*0e50*/  LDG.E.U16 R115, [R24.64] ;  /* 0x0000000418737981 */ /* 0x000362000c1e1500 */
[----:B------:R-:W-:Y:S02]  /*0e60*/  LEA.HI.X.SX32 R13, R33, R0, 0x1, P0 ;  /* 0x00000000210d7211 */ /* 0x000fe400000f0eff */
[-C--:B------:R-:W-:Y:S01]  /*0e70*/  LEA R20, P1, R43, R2.reuse, 0x1 ;  /* 0x000000022b147211 */ /* 0x080fe200078208ff */
[----:B------:R1:W5:Y:S01]  /*0e80*/  LDG.E.U16 R113, [R22.64] ;  /* 0x0000000416717981 */ /* 0x000362000c1e1500 */
[----:B0-----:R-:W-:Y:S02]  /*0e90*/  LEA R16, P0, R27, R2, 0x1 ;  /* 0x000000021b107211 */ /* 0x001fe400078008ff */
[-C--:B------:R-:W-:Y:S01]  /*0ea0*/  LEA.HI.X.SX32 R21, R43, R0.reuse, 0x1, P1 ;  /* 0x000000002b157211 */ /* 0x080fe200008f0eff */
[----:B------:R0:W5:Y:S01]  /*0eb0*/  LDG.E.U16 R33, [R12.64] ;  /* 0x000000040c217981 */ /* 0x000162000c1e1500 */
[----:B------:R-:W-:-:S02]  /*0ec0*/  LEA.HI.X.SX32 R17, R27, R0, 0x1, P0 ;  /* 0x000000001b117211 */ /* 0x000fc400000f0eff */
[-C--:B------:R-:W-:Y:S01]  /*0ed0*/  LEA R18, P1, R39, R2.reuse, 0x1 ;  /* 0x0000000227127211 */ /* 0x080fe200078208ff */
[----:B------:R0:W5:Y:S01]  /*0ee0*/  LDG.E.U16 R119, [R20.64] ;  /* 0x0000000414777981 */ /* 0x000162000c1e1500 */
[----:B------:R-:W-:Y:S02]  /*0ef0*/  LEA R14, P0, R37, R2, 0x1 ;  /* 0x00000002250e7211 */ /* 0x000fe400078008ff */
[----:B------:R-:W-:Y:S01]  /*0f00*/  LEA R43, R7, R43, 0x1 ;  /* 0x0000002b072b7211 */ /* 0x000fe200078e08ff */
[----:B------:R0:W5:Y:S01]  /*0f10*/  LDG.E.U16 R117, [R16.64] ;  /* 0x0000000410757981 */ /* 0x000162000c1e1500 */
[-C--:B------:R-:W-:Y:S02]  /*0f20*/  LEA.HI.X.SX32 R19, R39, R0.reuse, 0x1, P1 ;  /* 0x0000000027137211 */ /* 0x080fe400008f0eff */
[----:B------:R-:W-:Y:S02]  /*0f30*/  LEA.HI.X.SX32 R15, R37, R0, 0x1, P0 ;  /* 0x00000000250f7211 */ /* 0x000fe400000f0eff */
[-C--:B------:R-:W-:Y:S01]  /*0f40*/  LEA R26, P1, R43, R2.reuse, 0x1 ;  /* 0x000000022b1a7211 */ /* 0x080fe200078208ff */
[----:B------:R0:W5:Y:S01]  /*0f50*/  LDG.E.U16 R39, [R18.64] ;  /* 0x0000000412277981 */ /* 0x000162000c1e1500 */
[----:B-1----:R-:W-:-:S02]  /*0f60*/  LEA R22, P0, R35, R2, 0x1 ;  /* 0x0000000223167211 */ /* 0x002fc400078008ff */
[-C--:B------:R-:W-:Y:S01]  /*0f70*/  LEA.HI.X.SX32 R27, R43, R0.reuse, 0x1, P1 ;  /* 0x000000002b1b7211 */ /* 0x080fe200008f0eff */
[----:B------:R-:W-:Y:S01]  /*0f80*/  IMAD R43, R7, 0x2, R43 ;  /* 0x00000002072b7824 */ /* 0x000fe200078e022b */
[----:B------:R-:W-:Y:S01]  /*0f90*/  LEA.HI.X.SX32 R23, R35, R0, 0x1, P0 ;  /* 0x0000000023177211 */ /* 0x000fe200000f0eff */
[----:B------:R1:W5:Y:S01]  /*0fa0*/  LDG.E.U16 R46, [R14.64] ;  /* 0x000000040e2e7981 */ /* 0x000362000c1e1500 */
[-C--:B0-----:R-:W-:Y:S02]  /*0fb0*/  LEA R20, P1, R45, R2.reuse, 0x1 ;  /* 0x000000022d147211 */ /* 0x081fe400078208ff */
[----:B------:R-:W-:Y:S01]  /*0fc0*/  LEA R12, P0, R29, R2, 0x1 ;  /* 0x000000021d0c7211 */ /* 0x000fe200078008ff */
[----:B------:R-:W5:Y:S01]  /*0fd0*/  LDG.E.U16 R27, [R26.64] ;  /* 0x000000041a1b7981 */ /* 0x000f62000c1e1500 */
[-C--:B------:R-:W-:Y:S02]  /*0fe0*/  LEA.HI.X.SX32 R21, R45, R0.reuse, 0x1, P1 ;  /* 0x000000002d157211 */ /* 0x080fe400008f0eff */
[----:B------:R-:W-:Y:S01]  /*0ff0*/  LEA.HI.X.SX32 R13, R29, R0, 0x1, P0 ;  /* 0x000000001d0d7211 */ /* 0x000fe200000f0eff */
[----:B------:R-:W5:Y:S01]  /*1000*/  LDG.E.U16 R22, [R22.64] ;  /* 0x0000000416167981 */ /* 0x000f62000c1e1500 */
[----:B------:R-:W-:-:S02]  /*1010*/  LEA R24, P1, R43, R2, 0x1 ;  /* 0x000000022b187211 */ /* 0x000fc400078208ff */
[----:B------:R-:W-:Y:S01]  /*1020*/  LEA R16, P0, R31, R2, 0x1 ;  /* 0x000000021f107211 */ /* 0x000fe200078008ff */
[----:B------:R0:W5:Y:S01]  /*1030*/  LDG.E.U16 R48, [R20.64] ;  /* 0x0000000414307981 */ /* 0x000162000c1e1500 */
[-C--:B------:R-:W-:Y:S02]  /*1040*/  LEA.HI.X.SX32 R25, R43, R0.reuse, 0x1, P1 ;  /* 0x000000002b197211 */ /* 0x080fe400008f0eff */
[----:B------:R-:W-:Y:S01]  /*1050*/  LEA.HI.X.SX32 R17, R31, R0, 0x1, P0 ;  /* 0x000000001f117211 */ /* 0x000fe200000f0eff */
[----:B------:R-:W5:Y:S01]  /*1060*/  LDG.E.U16 R13, [R12.64] ;  /* 0x000000040c0d7981 */ /* 0x000f62000c1e1500 */
[-C--:B-1----:R-:W-:Y:S02]  /*1070*/  LEA R14, P1, R47, R2.reuse, 0x1 ;  /* 0x000000022f0e7211 */ /* 0x082fe400078208ff */
[----:B------:R-:W-:Y:S01]  /*1080*/  LEA R18, P0, R41, R2, 0x1 ;  /* 0x0000000229127211 */ /* 0x000fe200078008ff */
[----:B------:R-:W5:Y:S01]  /*1090*/  LDG.E.U16 R24, [R24.64] ;  /* 0x0000000418187981 */ /* 0x000f62000c1e1500 */
[----:B------:R-:W-:-:S02]  /*10a0*/  LEA.HI.X.SX32 R15, R47, R0, 0x1, P1 ;  /* 0x000000002f0f7211 */ /* 0x000fc400008f0eff */
[----:B------:R-:W-:Y:S01]  /*10b0*/  LEA.HI.X.SX32 R19, R41, R0, 0x1, P0 ;  /* 0x0000000029137211 */ /* 0x000fe200000f0eff */
[----:B------:R-:W5:Y:S04]  /*10c0*/  LDG.E.U16 R17, [R16.64] ;  /* 0x0000000410117981 */ /* 0x000f68000c1e1500 */
[----:B------:R-:W5:Y:S04]  /*10d0*/  LDG.E.U16 R15, [R14.64] ;  /* 0x000000040e0f7981 */ /* 0x000f68000c1e1500 */
[----:B------:R-:W5:Y:S01]  /*10e0*/  LDG.E.U16 R19, [R18.64] ;  /* 0x0000000412137981 */ /* 0x000f62000c1e1500 */
[----:B------:R-:W-:-:S05]  /*10f0*/  IMAD R7, R7, 0x2, R43 ;  /* 0x0000000207077824 */ /* 0x000fca00078e022b */
[----:B0-----:R-:W-:-:S04]  /*1100*/  LEA R20, P1, R7, R2, 0x1 ;  /* 0x0000000207147211 */ /* 0x001fc800078208ff */
[----:B------:R-:W-:-:S06]  /*1110*/  LEA.HI.X.SX32 R21, R7, R0, 0x1, P1 ;  /* 0x0000000007157211 */ /* 0x000fcc00008f0eff */
[----:B------:R-:W5:Y:S01]  /*1120*/  LDG.E.U16 R21, [R20.64] ;  /* 0x0000000414157981 */ /* 0x000f62000c1e1500 */
[----:B------:R-:W-:Y:S02]  /*1130*/  SHF.R.S32.HI R0, RZ, 0x7, R54 ;  /* 0x00000007ff007819 */ /* 0x000fe40000011436 */
[----:B------:R-:W-:Y:S02]  /*1140*/  SHF.L.U32 R7, R4, 0x1, RZ ;  /* 0x0000000104077819 */ /* 0x000fe400000006ff */
[----:B------:R-:W-:-:S04]  /*1150*/  SGXT R0, R0, 0x1 ;  /* 0x000000010000781a */ /* 0x000fc80000000200 */
[----:B------:R-:W-:-:S04]  /*1160*/  LOP3.LUT R0, R7, 0x110, R0, 0x78, !PT ;  /* 0x0000011007007812 */ /* 0x000fc800078e7800 */
[C---:B------:R-:W-:Y:S02]  /*1170*/  LOP3.LUT R252, R0.reuse, 0x20, RZ, 0x3c, !PT ;  /* 0x0000002000fc7812 */ /* 0x040fe400078e3cff */
[C---:B------:R-:W-:Y:S02]  /*1180*/  LOP3.LUT R243, R0.reuse, 0x40, RZ, 0x3c, !PT ;  /* 0x0000004000f37812 */ /* 0x040fe400078e3cff */
[----:B------:R-:W-:Y:S01]  /*1190*/  LOP3.LUT R242, R0, 0x60, RZ, 0x3c, !PT ;  /* 0x0000006000f27812 */ /* 0x000fe200078e3cff */
[----:B--2---:R-:W-:Y:S01]  /*11a0*/  STS.U16 [R0], R3 ;  /* 0x0000000300007388 */ /* 0x004fe20000000400 */
[----:B------:R-:W-:-:S03]  /*11b0*/  IMAD.MOV.U32 R2, RZ, RZ, 0x1 ;  /* 0x00000001ff027424 */ /* 0x000fc600078e00ff */
[----:B------:R-:W-:Y:S04]  /*11c0*/  STS.U16 [R0+0x800], R11 ;  /* 0x0008000b00007388 */ /* 0x000fe80000000400 */
[----:B------:R-:W-:Y:S04]  /*11d0*/  STS.U16 [R0+0x1000], R53 ;  /* 0x0010003500007388 */ /* 0x000fe80000000400 */
[----:B------:R-:W-:Y:S04]  /*11e0*/  STS.U16 [R0+0x1800], R59 ;  /* 0x0018003b00007388 */ /* 0x000fe80000000400 */
[----:B---3--:R0:W-:Y:S01]  /*11f0*/  STS.U16 [R0+0x2000], R65 ;  /* 0x0020004100007388 */ /* 0x0081e20000000400 */
[----:B------:R-:W-:-:S03]  /*1200*/  ISETP.LE.AND P0, PT, R2, c[0x0][0x1d0], PT ;  /* 0x0000740002007a0c */ /* 0x000fc60003f03270 */
[----:B----4-:R-:W-:Y:S04]  /*1210*/  STS.U16 [R0+0x2800], R71 ;  /* 0x0028004700007388 */ /* 0x010fe80000000400 */
[----:B-----5:R-:W-:Y:S01]  /*1220*/  STS.U16 [R0+0x3000], R77 ;  /* 0x0030004d00007388 */ /* 0x020fe20000000400 */
[----:B------:R-:W-:Y:S01]  /*1230*/  IMAD.MOV.U32 R2, RZ, RZ, -0x800000 ;  /* 0xff800000ff027424 */ /* 0x000fe200078e00ff */
[----:B------:R-:W-:Y:S01]  /*1240*/  MOV R201, 0x3f800000 ;  /* 0x3f80000000c97802 */ /* 0x000fe20000000f00 */
[----:B------:R-:W-:Y:S01]  /*1250*/  IMAD.MOV.U32 R200, RZ, RZ, 0x3f800000 ;  /* 0x3f800000ffc87424 */ /* 0x000fe200078e00ff */
[----:B0-----:R-:W-:Y:S01]  /*1260*/  CS2R R64, SRZ ;  /* 0x0000000000407805 */ /* 0x001fe2000001ff00 */
[----:B------:R-:W-:Y:S01]  /*1270*/  IMAD.MOV.U32 R3, RZ, RZ, -0x800000 ;  /* 0xff800000ff037424 */ /* 0x000fe200078e00ff */
[----:B------:R-:W-:Y:S01]  /*1280*/  CS2R R128, SRZ ;  /* 0x0000000000807805 */ /* 0x000fe2000001ff00 */
[----:B------:R-:W-:Y:S01]  /*1290*/  CS2R R130, SRZ ;  /* 0x0000000000827805 */ /* 0x000fe2000001ff00 */
[----:B------:R-:W-:Y:S01]  /*12a0*/  CS2R R124, SRZ ;  /* 0x00000000007c7805 */ /* 0x000fe2000001ff00 */
[----:B------:R-:W-:Y:S01]  /*12b0*/  CS2R R126, SRZ ;  /* 0x00000000007e7805 */ /* 0x000fe2000001ff00 */
[----:B------:R-:W-:Y:S01]  /*12c0*/  CS2R R132, SRZ ;  /* 0x0000000000847805 */ /* 0x000fe2000001ff00 */
[----:B------:R-:W-:Y:S01]  /*12d0*/  CS2R R134, SRZ ;  /* 0x0000000000867805 */ /* 0x000fe2000001ff00 */
[----:B------:R0:W-:Y:S04]  /*12e0*/  STS.U16 [R0+0x3800], R83 ;  /* 0x0038005300007388 */ /* 0x0001e80000000400 */
[----:B------:R-:W-:Y:S04]  /*12f0*/  STS.U16 [R0+0x4000], R89 ;  /* 0x0040005900007388 */ /* 0x000fe80000000400 */
[----:B------:R1:W-:Y:S04]  /*1300*/  STS.U16 [R0+0x4800], R95 ;  /* 0x0048005f00007388 */ /* 0x0003e80000000400 */
[----:B------:R2:W-:Y:S01]  /*1310*/  STS.U16 [R0+0x5000], R101 ;  /* 0x0050006500007388 */ /* 0x0005e20000000400 */
[----:B------:R-:W-:Y:S01]  /*1320*/  CS2R R120, SRZ ;  /* 0x0000000000787805 */ /* 0x000fe2000001ff00 */
[----:B------:R-:W-:Y:S01]  /*1330*/  CS2R R122, SRZ ;  /* 0x00000000007a7805 */ /* 0x000fe2000001ff00 */
[----:B0-----:R-:W-:Y:S01]  /*1340*/  CS2R R82, SRZ ;  /* 0x0000000000527805 */ /* 0x001fe2000001ff00 */
[----:B-1----:R-:W-:Y:S01]  /*1350*/  CS2R R94, SRZ ;  /* 0x00000000005e7805 */ /* 0x002fe2000001ff00 */
[----:B------:R-:W-:Y:S01]  /*1360*/  CS2R R76, SRZ ;  /* 0x00000000004c7805 */ /* 0x000fe2000001ff00 */
[----:B------:R-:W-:Y:S01]  /*1370*/  CS2R R70, SRZ ;  /* 0x0000000000467805 */ /* 0x000fe2000001ff00 */
[----:B------:R-:W-:Y:S01]  /*1380*/  SHF.L.U32 R52, R54, 0x1, RZ ;  /* 0x0000000136347819 */ /* 0x000fe200000006ff */
[----:B--2---:R-:W-:Y:S01]  /*1390*/  CS2R R100, SRZ ;  /* 0x0000000000647805 */ /* 0x004fe2000001ff00 */
[----:B------:R-:W-:Y:S04]  /*13a0*/  STS.U16 [R0+0x5800], R107 ;  /* 0x0058006b00007388 */ /* 0x000fe80000000400 */
        /* <DEDUP_REMOVED lines=8> */
[----:B------:R0:W-:Y:S04]  /*1430*/  STS.U16 [R252+0x2200], R67 ;  /* 0x00220043fc007388 */ /* 0x0001e80000000400 */
        /* <DEDUP_REMOVED lines=33> */
[----:B------:R-:W-:Y:S01]  /*1650*/  STS.U16 [R242+0x7600], R19 ;  /* 0x00760013f2007388 */ /* 0x000fe20000000400 */
[----:B0-----:R-:W-:Y:S01]  /*1660*/  CS2R R66, SRZ ;  /* 0x0000000000427805 */ /* 0x001fe2000001ff00 */
[----:B-1----:R-:W-:Y:S01]  /*1670*/  CS2R R48, SRZ ;  /* 0x0000000000307805 */ /* 0x002fe2000001ff00 */
[----:B------:R-:W-:Y:S01]  /*1680*/  CS2R R60, SRZ ;  /* 0x00000000003c7805 */ /* 0x000fe2000001ff00 */
[----:B------:R0:W-:Y:S01]  /*1690*/  STS.U16 [R242+0xe00], R51 ;  /* 0x000e0033f2007388 */ /* 0x0001e20000000400 */
[----:B------:R-:W-:Y:S01]  /*16a0*/  CS2R R106, SRZ ;  /* 0x00000000006a7805 */ /* 0x000fe2000001ff00 */
[----:B------:R-:W-:Y:S01]  /*16b0*/  CS2R R102, SRZ ;  /* 0x0000000000667805 */ /* 0x000fe2000001ff00 */
[----:B------:R-:W-:Y:S01]  /*16c0*/  CS2R R96, SRZ ;  /* 0x0000000000607805 */ /* 0x000fe2000001ff00 */
[----:B------:R1:W-:Y:S01]  /*16d0*/  STS.U16 [R242+0x1e00], R63 ;  /* 0x001e003ff2007388 */ /* 0x0003e20000000400 */
[----:B------:R-:W-:Y:S01]  /*16e0*/  CS2R R78, SRZ ;  /* 0x00000000004e7805 */ /* 0x000fe2000001ff00 */
[----:B------:R-:W-:Y:S01]  /*16f0*/  CS2R R72, SRZ ;  /* 0x0000000000487805 */ /* 0x000fe2000001ff00 */
[----:B--2---:R-:W-:Y:S01]  /*1700*/  CS2R R22, SRZ ;  /* 0x0000000000167805 */ /* 0x004fe2000001ff00 */
[----:B------:R2:W-:Y:S01]  /*1710*/  STS.U16 [R242+0x2600], R69 ;  /* 0x00260045f2007388 */ /* 0x0005e20000000400 */
[----:B0-----:R-:W-:-:S03]  /*1720*/  CS2R R50, SRZ ;  /* 0x0000000000327805 */ /* 0x001fc6000001ff00 */
[----:B------:R0:W-:Y:S01]  /*1730*/  STS.U16 [R242+0x2e00], R75 ;  /* 0x002e004bf2007388 */ /* 0x0001e20000000400 */
[----:B-1----:R-:W-:-:S03]  /*1740*/  CS2R R62, SRZ ;  /* 0x00000000003e7805 */ /* 0x002fc6000001ff00 */
[----:B------:R1:W-:Y:S01]  /*1750*/  STS.U16 [R242+0x3600], R81 ;  /* 0x00360051f2007388 */ /* 0x0003e20000000400 */
[----:B--2---:R-:W-:-:S03]  /*1760*/  CS2R R68, SRZ ;  /* 0x0000000000447805 */ /* 0x004fc6000001ff00 */
[----:B------:R2:W-:Y:S01]  /*1770*/  STS.U16 [R242+0x4600], R93 ;  /* 0x0046005df2007388 */ /* 0x0005e20000000400 */
[----:B0-----:R-:W-:-:S03]  /*1780*/  CS2R R74, SRZ ;  /* 0x00000000004a7805 */ /* 0x001fc6000001ff00 */
[----:B------:R0:W-:Y:S01]  /*1790*/  STS.U16 [R242+0x4e00], R99 ;  /* 0x004e0063f2007388 */ /* 0x0001e20000000400 */
[----:B-1----:R-:W-:-:S03]  /*17a0*/  CS2R R80, SRZ ;  /* 0x0000000000507805 */ /* 0x002fc6000001ff00 */
[----:B------:R1:W-:Y:S01]  /*17b0*/  STS.U16 [R242+0x5600], R105 ;  /* 0x00560069f2007388 */ /* 0x0003e20000000400 */
[----:B--2---:R-:W-:-:S03]  /*17c0*/  CS2R R92, SRZ ;  /* 0x00000000005c7805 */ /* 0x004fc6000001ff00 */
[----:B------:R2:W-:Y:S01]  /*17d0*/  STS.U16 [R242+0x7e00], R21 ;  /* 0x007e0015f2007388 */ /* 0x0005e20000000400 */
[----:B0-----:R-:W-:Y:S01]  /*17e0*/  CS2R R98, SRZ ;  /* 0x0000000000627805 */ /* 0x001fe2000001ff00 */
[----:B-1----:R-:W-:Y:S01]  /*17f0*/  CS2R R104, SRZ ;  /* 0x0000000000687805 */ /* 0x002fe2000001ff00 */
[----:B--2---:R-:W-:Y:S01]  /*1800*/  CS2R R20, SRZ ;  /* 0x0000000000147805 */ /* 0x004fe2000001ff00 */
[----:B------:R-:W-:Y:S05]  /*1810*/  @!P0 BRA `(.L_x_0) ;  /* 0x00007b8000008947 */ /* 0x000fea0003800000 */
[----:B------:R-:W-:Y:S01]  /*1820*/  IMAD R8, R56, c[0x0][0x1a4], RZ ;  /* 0x0000690038087a24 */ /* 0x000fe200078e02ff */
[----:B------:R-:W-:Y:S01]  /*1830*/  MOV R200, 0x3f800000 ;  /* 0x3f80000000c87802 */ /* 0x000fe20000000f00 */
[----:B------:R-:W-:Y:S01]  /*1840*/  IMAD.MOV.U32 R61, RZ, RZ, c[0x0][0x1a4] ;  /* 0x00006900ff3d7624 */ /* 0x000fe200078e00ff */
[----:B------:R-:W-:Y:S01]  /*1850*/  CS2R R128, SRZ ;  /* 0x0000000000807805 */ /* 0x000fe2000001ff00 */
[----:B------:R-:W-:Y:S01]  /*1860*/  IMAD R2, R58, c[0x0][0x1a0], RZ ;  /* 0x000068003a027a24 */ /* 0x000fe200078e02ff */
[----:B------:R-:W-:Y:S01]  /*1870*/  CS2R R130, SRZ ;  /* 0x0000000000827805 */ /* 0x000fe2000001ff00 */
[C---:B------:R-:W-:Y:S01]  /*1880*/  IMAD R9, R61.reuse, 0x2, R8 ;  /* 0x000000023d097824 */ /* 0x040fe200078e0208 */
[----:B------:R-:W-:Y:S01]  /*1890*/  CS2R R124, SRZ ;  /* 0x00000000007c7805 */ /* 0x000fe2000001ff00 */
[C---:B------:R-:W-:Y:S01]  /*18a0*/  IMAD R5, R4.reuse, c[0x0][0x1a8], RZ ;  /* 0x00006a0004057a24 */ /* 0x040fe200078e02ff */
[----:B------:R-:W-:Y:S01]  /*18b0*/  CS2R R126, SRZ ;  /* 0x00000000007e7805 */ /* 0x000fe2000001ff00 */
[----:B------:R-:W-:Y:S01]  /*18c0*/  IMAD R12, R4, c[0x0][0x1b4], RZ ;  /* 0x00006d00040c7a24 */ /* 0x000fe200078e02ff */
[----:B------:R-:W-:Y:S01]  /*18d0*/  LEA R10, R61, R9, 0x1 ;  /* 0x000000093d0a7211 */ /* 0x000fe200078e08ff */
[C---:B------:R-:W-:Y:S01]  /*18e0*/  IMAD.SHL.U32 R4, R2.reuse, 0x2, RZ ;  /* 0x0000000202047824 */ /* 0x040fe200078e00ff */
[----:B------:R-:W-:Y:S01]  /*18f0*/  CS2R R132, SRZ ;  /* 0x0000000000847805 */ /* 0x000fe2000001ff00 */
[----:B------:R-:W-:Y:S01]  /*1900*/  IMAD.SHL.U32 R7, R5, 0x2, RZ ;  /* 0x0000000205077824 */ /* 0x000fe200078e00ff */
[----:B------:R-:W-:Y:S01]  /*1910*/  CS2R R134, SRZ ;  /* 0x0000000000867805 */ /* 0x000fe2000001ff00 */
[----:B------:R-:W-:Y:S01]  /*1920*/  IMAD R11, R61, 0x2, R10 ;  /* 0x000000023d0b7824 */ /* 0x000fe200078e020a */
[----:B------:R-:W-:Y:S01]  /*1930*/  CS2R R120, SRZ ;  /* 0x0000000000787805 */ /* 0x000fe2000001ff00 */
[----:B------:R-:W-:Y:S01]  /*1940*/  IMAD.HI R2, R2, 0x2, RZ ;  /* 0x0000000202027827 */ /* 0x000fe200078e02ff */
[----:B------:R-:W-:Y:S01]  /*1950*/  IADD3 R57, P0, P1, R7, c[0x0][0x168], R4 ;  /* 0x00005a0007397a10 */ /* 0x000fe2000791e004 */
[----:B------:R-:W-:Y:S01]  /*1960*/  CS2R R122, SRZ ;  /* 0x00000000007a7805 */ /* 0x000fe2000001ff00 */
[----:B------:R-:W-:Y:S01]  /*1970*/  CS2R R80, SRZ ;  /* 0x0000000000507805 */ /* 0x000fe2000001ff00 */
[----:B------:R-:W-:Y:S01]  /*1980*/  IMAD R13, R61, 0x2, R11 ;  /* 0x000000023d0d7824 */ /* 0x000fe200078e020b */
[----:B------:R-:W-:Y:S01]  /*1990*/  CS2R R82, SRZ ;  /* 0x0000000000527805 */ /* 0x000fe2000001ff00 */
[----:B------:R-:W-:Y:S01]  /*19a0*/  IMAD.HI R5, R5, 0x2, RZ ;  /* 0x0000000205057827 */ /* 0x000fe200078e02ff */
[----:B------:R-:W-:Y:S01]  /*19b0*/  CS2R R104, SRZ ;  /* 0x0000000000687805 */ /* 0x000fe2000001ff00 */
[----:B------:R-:W-:Y:S01]  /*19c0*/  CS2R R106, SRZ ;  /* 0x00000000006a7805 */ /* 0x000fe2000001ff00 */
[----:B------:R-:W-:Y:S01]  /*19d0*/  LEA R14, R61, R13, 0x1 ;  /* 0x0000000d3d0e7211 */ /* 0x000fe200078e08ff */
[----:B------:R-:W-:Y:S01]  /*19e0*/  IMAD R3, R58, c[0x0][0x1b0], RZ ;  /* 0x00006c003a037a24 */ /* 0x000fe200078e02ff */
[----:B------:R-:W-:Y:S01]  /*19f0*/  IADD3.X R59, R5, c[0x0][0x16c], R2, P0, P1 ;  /* 0x00005b00053b7a10 */ /* 0x000fe200007e2402 */
[----:B------:R-:W-:Y:S01]  /*1a00*/  IMAD.SHL.U32 R17, R12, 0x2, RZ ;  /* 0x000000020c117824 */ /* 0x000fe200078e00ff */
[----:B------:R-:W-:Y:S01]  /*1a10*/  LOP3.LUT R2, R52, 0x10, RZ, 0xc0, !PT ;  /* 0x0000001034027812 */ /* 0x000fe200078ec0ff */
[----:B------:R-:W-:Y:S01]  /*1a20*/  IMAD R15, R61, 0x2, R14 ;  /* 0x000000023d0f7824 */ /* 0x000fe200078e020e */
[----:B------:R-:W-:Y:S01]  /*1a30*/  SHF.L.U32 R224, R3, 0x1, RZ ;  /* 0x0000000103e07819 */ /* 0x000fe200000006ff */
[----:B------:R-:W-:Y:S01]  /*1a40*/  IMAD.HI R21, R12, 0x2, RZ ;  /* 0x000000020c157827 */ /* 0x000fe200078e02ff */
[----:B------:R-:W-:Y:S01]  /*1a50*/  LOP3.LUT R24, R2, 0xe0, R54, 0xf8, !PT ;  /* 0x000000e002187812 */ /* 0x000fe200078ef836 */
[----:B------:R-:W-:Y:S01]  /*1a60*/  CS2R R100, SRZ ;  /* 0x0000000000647805 */ /* 0x000fe2000001ff00 */
[----:B------:R-:W-:Y:S01]  /*1a70*/  IADD3 R224, P2, P3, R17, c[0x0][0x170], R224 ;  /* 0x00005c0011e07a10 */ /* 0x000fe20007b5e0e0 */
[----:B------:R-:W-:Y:S01]  /*1a80*/  IMAD R16, R61, 0x2, R15 ;  /* 0x000000023d107824 */ /* 0x000fe200078e020f */
[----:B------:R-:W-:Y:S01]  /*1a90*/  LOP3.LUT R17, R54, 0x7, RZ, 0xc0, !PT ;  /* 0x0000000736117812 */ /* 0x000fe200078ec0ff */
[----:B------:R-:W-:Y:S01]  /*1aa0*/  IMAD.HI R2, R3, 0x2, RZ ;  /* 0x0000000203027827 */ /* 0x000fe200078e02ff */
[-C--:B------:R-:W-:Y:S01]  /*1ab0*/  LEA R32, P0, R8, R57.reuse, 0x1 ;  /* 0x0000003908207211 */ /* 0x080fe200078008ff */
[----:B------:R-:W-:Y:S01]  /*1ac0*/  CS2R R102, SRZ ;  /* 0x0000000000667805 */ /* 0x000fe2000001ff00 */
[----:B------:R-:W-:Y:S01]  /*1ad0*/  LEA R18, R61, R16, 0x1 ;  /* 0x000000103d127211 */ /* 0x000fe200078e08ff */
[----:B------:R-:W-:Y:S01]  /*1ae0*/  IMAD.SHL.U32 R23, R54, 0x80, RZ ;  /* 0x0000008036177824 */ /* 0x000fe200078e00ff */
[----:B------:R-:W-:Y:S01]  /*1af0*/  IADD3.X R2, R21, c[0x0][0x174], R2, P2, P3 ;  /* 0x00005d0015027a10 */ /* 0x000fe200017e6402 */
[----:B------:R-:W-:Y:S01]  /*1b00*/  IMAD R17, R17, 0x110, RZ ;  /* 0x0000011011117824 */ /* 0x000fe200078e02ff */
[----:B------:R-:W-:Y:S01]  /*1b10*/  LEA R19, R61, R18, 0x1 ;  /* 0x000000123d137211 */ /* 0x000fe200078e08ff */
[----:B------:R-:W-:Y:S01]  /*1b20*/  IMAD R39, R56, c[0x0][0x1b8], RZ ;  /* 0x00006e0038277a24 */ /* 0x000fe200078e02ff */
[----:B------:R-:W-:Y:S01]  /*1b30*/  LEA R28, P2, R10, R57, 0x1 ;  /* 0x000000390a1c7211 */ /* 0x000fe200078408ff */
[----:B------:R-:W-:Y:S01]  /*1b40*/  IMAD.MOV.U32 R6, RZ, RZ, c[0x0][0x1b8] ;  /* 0x00006e00ff067624 */ /* 0x000fe200078e00ff */
[----:B------:R-:W-:Y:S01]  /*1b50*/  LOP3.LUT R12, R23, 0x800, RZ, 0xc0, !PT ;  /* 0x00000800170c7812 */ /* 0x000fe200078ec0ff */
[----:B------:R-:W-:Y:S01]  /*1b60*/  IMAD R20, R61, 0x2, R19 ;  /* 0x000000023d147824 */ /* 0x000fe200078e0213 */
[----:B------:R-:W-:Y:S01]  /*1b70*/  LEA.HI.X.SX32 R33, R8, R59, 0x1, P0 ;  /* 0x0000003b08217211 */ /* 0x000fe200000f0eff */
[----:B------:R-:W-:Y:S01]  /*1b80*/  IMAD R41, R6, 0x2, R39 ;  /* 0x0000000206297824 */ /* 0x000fe200078e0227 */
[----:B------:R-:W-:Y:S01]  /*1b90*/  LOP3.LUT R23, R17, R24, RZ, 0x3c, !PT ;  /* 0x0000001811177212 */ /* 0x000fe200078e3cff */
[----:B------:R-:W-:Y:S01]  /*1ba0*/  IMAD.MOV.U32 R201, RZ, RZ, 0x3f800000 ;  /* 0x3f800000ffc97424 */ /* 0x000fe200078e00ff */
[----:B------:R-:W-:Y:S01]  /*1bb0*/  LEA R4, R61, R20, 0x1 ;  /* 0x000000143d047211 */ /* 0x000fe200078e08ff */
[----:B------:R-:W-:Y:S01]  /*1bc0*/  STL.64 [R1+0x390], R32 ;  /* 0x0003902001007387 */ /* 0x000fe20000100a00 */
[----:B------:R-:W-:Y:S01]  /*1bd0*/  LEA R30, P1, R9, R57, 0x1 ;  /* 0x00000039091e7211 */ /* 0x000fe200078208ff */
[----:B------:R-:W-:Y:S01]  /*1be0*/  CS2R R96, SRZ ;  /* 0x0000000000607805 */ /* 0x000fe2000001ff00 */
[C---:B------:R-:W-:Y:S01]  /*1bf0*/  LEA R5, R61.reuse, R4, 0x1 ;  /* 0x000000043d057211 */ /* 0x040fe200078e08ff */
[----:B------:R-:W-:Y:S01]  /*1c00*/  CS2R R98, SRZ ;  /* 0x0000000000627805 */ /* 0x000fe2000001ff00 */
[----:B------:R-:W-:Y:S01]  /*1c10*/  LEA.HI.X.SX32 R29, R10, R59, 0x1, P2 ;  /* 0x0000003b0a1d7211 */ /* 0x000fe200010f0eff */
[----:B------:R-:W-:Y:S01]  /*1c20*/  CS2R R92, SRZ ;  /* 0x00000000005c7805 */ /* 0x000fe2000001ff00 */
[----:B------:R-:W-:Y:S01]  /*1c30*/  LEA R7, R61, R5, 0x1 ;  /* 0x000000053d077211 */ /* 0x000fe200078e08ff */
[----:B------:R-:W-:Y:S01]  /*1c40*/  CS2R R94, SRZ ;  /* 0x00000000005e7805 */ /* 0x000fe2000001ff00 */
[----:B------:R-:W-:Y:S01]  /*1c50*/  LEA.HI.X.SX32 R31, R9, R59, 0x1, P1 ;  /* 0x0000003b091f7211 */ /* 0x000fe200008f0eff */
[----:B------:R0:W-:Y:S01]  /*1c60*/  STL.64 [R1+0x380], R28 ;  /* 0x0003801c01007387 */ /* 0x0001e20000100a00 */
[----:B------:R-:W-:Y:S01]  /*1c70*/  LEA R43, R6, R41, 0x1 ;  /* 0x00000029062b7211 */ /* 0x000fe200078e08ff */
[C---:B------:R-:W-:Y:S01]  /*1c80*/  IMAD R22, R61.reuse, 0x2, R7 ;  /* 0x000000023d167824 */ /* 0x040fe200078e0207 */
[----:B------:R-:W-:Y:S01]  /*1c90*/  IADD3 R12, R12, R23, RZ ;  /* 0x000000170c0c7210 */ /* 0x000fe20007ffe0ff */
[----:B------:R1:W-:Y:S01]  /*1ca0*/  STL.64 [R1+0x388], R30 ;  /* 0x0003881e01007387 */ /* 0x0003e20000100a00 */
[C---:B------:R-:W-:Y:S01]  /*1cb0*/  LEA R45, R6.reuse, R43, 0x1 ;  /* 0x0000002b062d7211 */ /* 0x040fe200078e08ff */
[----:B------:R-:W-:Y:S01]  /*1cc0*/  CS2R R76, SRZ ;  /* 0x00000000004c7805 */ /* 0x000fe2000001ff00 */
[----:B------:R-:W-:Y:S01]  /*1cd0*/  LEA R3, R61, R22, 0x1 ;  /* 0x000000163d037211 */ /* 0x000fe200078e08ff */
[----:B------:R-:W-:Y:S01]  /*1ce0*/  CS2R R78, SRZ ;  /* 0x00000000004e7805 */ /* 0x000fe2000001ff00 */
[----:B------:R-:W-:Y:S01]  /*1cf0*/  LOP3.LUT R17, R17, 0x30, R52, 0x78, !PT ;  /* 0x0000003011117812 */ /* 0x000fe200078e7834 */
[C---:B------:R-:W-:Y:S01]  /*1d00*/  IMAD R47, R6.reuse, 0x2, R45 ;  /* 0x00000002062f7824 */ /* 0x040fe200078e022d */
[----:B------:R-:W-:Y:S01]  /*1d10*/  CS2R R72, SRZ ;  /* 0x0000000000487805 */ /* 0x000fe2000001ff00 */
[----:B------:R-:W-:Y:S01]  /*1d20*/  IMAD R24, R61, 0x2, R3 ;  /* 0x000000023d187824 */ /* 0x000fe200078e0203 */
[-C--:B0-----:R-:W-:Y:S01]  /*1d30*/  LEA R28, P0, R11, R57.reuse, 0x1 ;  /* 0x000000390b1c7211 */ /* 0x081fe200078008ff */
[C---:B------:R-:W-:Y:S01]  /*1d40*/  IMAD R49, R6.reuse, 0x2, R47 ;  /* 0x0000000206317824 */ /* 0x040fe200078e022f */
[----:B------:R-:W-:Y:S01]  /*1d50*/  CS2R R74, SRZ ;  /* 0x00000000004a7805 */ /* 0x000fe2000001ff00 */
[----:B------:R-:W-:Y:S01]  /*1d60*/  IMAD R26, R61, 0x2, R24 ;  /* 0x000000023d1a7824 */ /* 0x000fe200078e0218 */
[----:B-1----:R-:W-:Y:S01]  /*1d70*/  LEA R30, P1, R13, R57, 0x1 ;  /* 0x000000390d1e7211 */ /* 0x002fe200078208ff */
[----:B------:R-:W-:Y:S01]  /*1d80*/  IMAD R51, R6, 0x2, R49 ;  /* 0x0000000206337824 */ /* 0x000fe200078e0231 */
[----:B------:R-:W-:Y:S01]  /*1d90*/  LEA.HI.X.SX32 R29, R11, R59, 0x1, P0 ;  /* 0x0000003b0b1d7211 */ /* 0x000fe200000f0eff */
[----:B------:R-:W-:Y:S01]  /*1da0*/  IMAD R8, R61, 0x2, R26 ;  /* 0x000000023d087824 */ /* 0x000fe200078e021a */
[----:B------:R-:W-:Y:S01]  /*1db0*/  LEA R34, P0, R14, R57, 0x1 ;  /* 0x000000390e227211 */ /* 0x000fe200078008ff */
[C---:B------:R-:W-:Y:S01]  /*1dc0*/  IMAD R53, R6.reuse, 0x2, R51 ;  /* 0x0000000206357824 */ /* 0x040fe200078e0233 */
[----:B------:R-:W-:Y:S01]  /*1dd0*/  LEA.HI.X.SX32 R31, R13, R59, 0x1, P1 ;  /* 0x0000003b0d1f7211 */ /* 0x000fe200008f0eff */
[----:B------:R0:W-:Y:S01]  /*1de0*/  STL.64 [R1+0x378], R28 ;  /* 0x0003781c01007387 */ /* 0x0001e20000100a00 */
[----:B------:R-:W-:Y:S01]  /*1df0*/  LEA R10, R61, R8, 0x1 ;  /* 0x000000083d0a7211 */ /* 0x000fe200078e08ff */
[----:B------:R-:W-:Y:S01]  /*1e00*/  IMAD R55, R6, 0x2, R53 ;  /* 0x0000000206377824 */ /* 0x000fe200078e0235 */
[C---:B------:R-:W-:Y:S01]  /*1e10*/  LEA R32, P1, R15.reuse, R57, 0x1 ;  /* 0x000000390f207211 */ /* 0x040fe200078208ff */
[----:B------:R1:W-:Y:S01]  /*1e20*/  STL.64 [R1+0x370], R30 ;  /* 0x0003701e01007387 */ /* 0x0003e20000100a00 */
[----:B------:R-:W-:Y:S01]  /*1e30*/  LEA.HI.X.SX32 R35, R14, R59, 0x1, P0 ;  /* 0x0000003b0e237211 */ /* 0x000fe200000f0eff */
[----:B------:R-:W-:Y:S01]  /*1e40*/  IMAD R27, R6, 0x2, R55 ;  /* 0x00000002061b7824 */ /* 0x000fe200078e0237 */
[C---:B------:R-:W-:Y:S01]  /*1e50*/  LEA R36, P0, R16.reuse, R57, 0x1 ;  /* 0x0000003910247211 */ /* 0x040fe200078008ff */
[----:B------:R-:W-:Y:S01]  /*1e60*/  CS2R R68, SRZ ;  /* 0x0000000000447805 */ /* 0x000fe2000001ff00 */
[-C--:B------:R-:W-:Y:S01]  /*1e70*/  LEA.HI.X.SX32 R33, R15, R59.reuse, 0x1, P1 ;  /* 0x0000003b0f217211 */ /* 0x080fe200008f0eff */
[----:B------:R2:W-:Y:S01]  /*1e80*/  STL.64 [R1+0x368], R34 ;  /* 0x0003682201007387 */ /* 0x0005e20000100a00 */
[----:B------:R-:W-:Y:S01]  /*1e90*/  LEA.HI.X.SX32 R37, R16, R59, 0x1, P0 ;  /* 0x0000003b10257211 */ /* 0x000fe200000f0eff */
[C---:B0-----:R-:W-:Y:S01]  /*1ea0*/  IMAD R29, R6.reuse, 0x2, R27 ;  /* 0x00000002061d7824 */ /* 0x041fe200078e021b */
[C---:B------:R-:W-:Y:S01]  /*1eb0*/  LEA R28, R61.reuse, R10, 0x1 ;  /* 0x0000000a3d1c7211 */ /* 0x040fe200078e08ff */
[----:B------:R0:W-:Y:S01]  /*1ec0*/  STL.64 [R1+0x360], R32 ;  /* 0x0003602001007387 */ /* 0x0001e20000100a00 */
[----:B------:R-:W-:Y:S01]  /*1ed0*/  CS2R R70, SRZ ;  /* 0x0000000000467805 */ /* 0x000fe2000001ff00 */
[C---:B-1----:R-:W-:Y:S01]  /*1ee0*/  IMAD R31, R6.reuse, 0x2, R29 ;  /* 0x00000002061f7824 */ /* 0x042fe200078e021d */
[C---:B------:R-:W-:Y:S01]  /*1ef0*/  LEA R30, R61.reuse, R28, 0x1 ;  /* 0x0000001c3d1e7211 */ /* 0x040fe200078e08ff */
[----:B------:R1:W-:Y:S02]  /*1f00*/  STL.64 [R1+0x358], R36 ;  /* 0x0003582401007387 */ /* 0x0003e40000100a00 */
[----:B------:R-:W-:Y:S01]  /*1f10*/  IMAD R21, R6, 0x2, R31 ;  /* 0x0000000206157824 */ /* 0x000fe200078e021f */
[----:B------:R-:W-:-:S02]  /*1f20*/  LEA R14, R61, R30, 0x1 ;  /* 0x0000001e3d0e7211 */ /* 0x000fc400078e08ff */
[----:B--2---:R-:W-:Y:S01]  /*1f30*/  LEA R34, P1, R18, R57, 0x1 ;  /* 0x0000003912227211 */ /* 0x004fe200078208ff */
[----:B------:R-:W-:Y:S01]  /*1f40*/  IMAD R23, R6, 0x2, R21 ;  /* 0x0000000206177824 */ /* 0x000fe200078e0215 */
[----:B0-----:R-:W-:Y:S02]  /*1f50*/  LEA R32, R61, R14, 0x1 ;  /* 0x0000000e3d207211 */ /* 0x001fe400078e08ff */
[----:B------:R-:W-:Y:S01]  /*1f60*/  LEA.HI.X.SX32 R35, R18, R59, 0x1, P1 ;  /* 0x0000003b12237211 */ /* 0x000fe200008f0eff */
[C---:B------:R-:W-:Y:S01]  /*1f70*/  IMAD R25, R6.reuse, 0x2, R23 ;  /* 0x0000000206197824 */ /* 0x040fe200078e0217 */
[----:B-1----:R-:W-:Y:S02]  /*1f80*/  LEA R36, P0, R19, R57, 0x1 ;  /* 0x0000003913247211 */ /* 0x002fe400078008ff */
[----:B------:R-:W-:Y:S01]  /*1f90*/  LEA R16, R61, R32, 0x1 ;  /* 0x000000203d107211 */ /* 0x000fe200078e08ff */
[----:B------:R0:W-:Y:S01]  /*1fa0*/  STL.64 [R1+0x350], R34 ;  /* 0x0003502201007387 */ /* 0x0001e20000100a00 */
[----:B------:R-:W-:Y:S01]  /*1fb0*/  LEA.HI.X.SX32 R37, R19, R59, 0x1, P0 ;  /* 0x0000003b13257211 */ /* 0x000fe200000f0eff */
[----:B------:R-:W-:Y:S01]  /*1fc0*/  IMAD R13, R6, 0x2, R25 ;  /* 0x00000002060d7824 */ /* 0x000fe200078e0219 */
[----:B------:R-:W-:-:S03]  /*1fd0*/  LEA R18, R61, R16, 0x1 ;  /* 0x000000103d127211 */ /* 0x000fc600078e08ff */
[----:B------:R1:W-:Y:S01]  /*1fe0*/  STL.64 [R1+0x348], R36 ;  /* 0x0003482401007387 */ /* 0x0003e20000100a00 */
[----:B------:R-:W-:Y:S01]  /*1ff0*/  LEA R33, R61, R18, 0x1 ;  /* 0x000000123d217211 */ /* 0x000fe200078e08ff */
[----:B------:R-:W-:Y:S01]  /*2000*/  IMAD R15, R6, 0x2, R13 ;  /* 0x00000002060f7824 */ /* 0x000fe200078e020d */
[----:B0-----:R-:W-:-:S03]  /*2010*/  LEA R34, P1, R20, R57, 0x1 ;  /* 0x0000003914227211 */ /* 0x001fc600078208ff */
[----:B------:R-:W-:Y:S01]  /*2020*/  IMAD R19, R6, 0x2, R15 ;  /* 0x0000000206137824 */ /* 0x000fe200078e020f */
[----:B------:R-:W-:Y:S02]  /*2030*/  LEA.HI.X.SX32 R35, R20, R59, 0x1, P1 ;  /* 0x0000003b14237211 */ /* 0x000fe400008f0eff */
[C---:B-1----:R-:W-:Y:S02]  /*2040*/  LEA R36, P0, R4.reuse, R57, 0x1 ;  /* 0x0000003904247211 */ /* 0x042fe400078008ff */
[----:B------:R-:W-:Y:S01]  /*2050*/  LEA R20, R61, R33, 0x1 ;  /* 0x000000213d147211 */ /* 0x000fe200078e08ff */
[----:B------:R0:W-:Y:S01]  /*2060*/  STL.64 [R1+0x340], R34 ;  /* 0x0003402201007387 */ /* 0x0001e20000100a00 */
[----:B------:R-:W-:Y:S02]  /*2070*/  LEA.HI.X.SX32 R37, R4, R59, 0x1, P0 ;  /* 0x0000003b04257211 */ /* 0x000fe400000f0eff */
[----:B------:R-:W-:Y:S02]  /*2080*/  LEA R62, P0, R7, R57, 0x1 ;  /* 0x00000039073e7211 */ /* 0x000fe400078008ff */
[----:B------:R-:W-:Y:S01]  /*2090*/  LEA R4, R61, R20, 0x1 ;  /* 0x000000143d047211 */ /* 0x000fe200078e08ff */
[----:B------:R1:W-:Y:S01]  /*20a0*/  STL.64 [R1+0x338], R36 ;  /* 0x0003382401007387 */ /* 0x0003e20000100a00 */
[----:B------:R-:W-:Y:S01]  /*20b0*/  LEA.HI.X.SX32 R63, R7, R59, 0x1, P0 ;  /* 0x0000003b073f7211 */ /* 0x000fe200000f0eff */
[----:B------:R-:W-:Y:S01]  /*20c0*/  IMAD R7, R6, 0x2, R19 ;  /* 0x0000000206077824 */ /* 0x000fe200078e0213 */
[----:B0-----:R-:W-:-:S03]  /*20d0*/  LEA R34, P1, R5, R57, 0x1 ;  /* 0x0000003905227211 */ /* 0x001fc600078208ff */
[----:B------:R-:W-:Y:S01]  /*20e0*/  IMAD R9, R6, 0x2, R7 ;  /* 0x0000000206097824 */ /* 0x000fe200078e0207 */
[----:B------:R-:W-:-:S03]  /*20f0*/  LEA.HI.X.SX32 R35, R5, R59, 0x1, P1 ;  /* 0x0000003b05237211 */ /* 0x000fc600008f0eff */
[----:B------:R-:W-:Y:S01]  /*2100*/  IMAD R11, R6, 0x2, R9 ;  /* 0x00000002060b7824 */ /* 0x000fe200078e0209 */
[C---:B-1----:R-:W-:Y:S01]  /*2110*/  LEA R36, P1, R22.reuse, R57, 0x1 ;  /* 0x0000003916247211 */ /* 0x042fe200078208ff */
[----:B------:R0:W-:Y:S03]  /*2120*/  STL.64 [R1+0x330], R34 ;  /* 0x0003302201007387 */ /* 0x0001e60000100a00 */
[----:B------:R-:W-:Y:S01]  /*2130*/  LEA.HI.X.SX32 R37, R22, R59, 0x1, P1 ;  /* 0x0000003b16257211 */ /* 0x000fe200008f0eff */
[----:B------:R1:W-:Y:S04]  /*2140*/  STL.64 [R1+0x328], R62 ;  /* 0x0003283e01007387 */ /* 0x0003e80000100a00 */
[----:B------:R2:W-:Y:S01]  /*2150*/  STL.64 [R1+0x320], R36 ;  /* 0x0003202401007387 */ /* 0x0005e20000100a00 */
[----:B0-----:R-:W-:-:S02]  /*2160*/  LEA R34, R61, R4, 0x1 ;  /* 0x000000043d227211 */ /* 0x001fc400078e08ff */
[CC--:B-1----:R-:W-:Y:S02]  /*2170*/  LEA R62, P1, R24.reuse, R57.reuse, 0x1 ;  /* 0x00000039183e7211 */ /* 0x0c2fe400078208ff */
[----:B------:R-:W-:Y:S02]  /*2180*/  LEA R35, R61, R34, 0x1 ;  /* 0x000000223d237211 */ /* 0x000fe400078e08ff */
[C---:B--2---:R-:W-:Y:S02]  /*2190*/  LEA R36, P0, R3.reuse, R57, 0x1 ;  /* 0x0000003903247211 */ /* 0x044fe400078008ff */
[-C--:B------:R-:W-:Y:S02]  /*21a0*/  LEA.HI.X.SX32 R63, R24, R59.reuse, 0x1, P1 ;  /* 0x0000003b183f7211 */ /* 0x080fe400008f0eff */
[----:B------:R-:W-:Y:S01]  /*21b0*/  LEA.HI.X.SX32 R37, R3, R59, 0x1, P0 ;  /* 0x0000003b03257211 */ /* 0x000fe200000f0eff */
[----:B------:R-:W-:Y:S01]  /*21c0*/  IMAD R3, R6, 0x2, R11 ;  /* 0x0000000206037824 */ /* 0x000fe200078e020b */
[----:B------:R-:W-:-:S02]  /*21d0*/  LEA R22, R61, R35, 0x1 ;  /* 0x000000233d167211 */ /* 0x000fc400078e08ff */
[----:B------:R-:W-:Y:S01]  /*21e0*/  LEA R64, P0, R26, R57, 0x1 ;  /* 0x000000391a407211 */ /* 0x000fe200078008ff */
[----:B------:R0:W-:Y:S01]  /*21f0*/  STL.64 [R1+0x318], R36 ;  /* 0x0003182401007387 */ /* 0x0001e20000100a00 */
[----:B------:R-:W-:Y:S02]  /*2200*/  IMAD R5, R6, 0x2, R3 ;  /* 0x0000000206057824 */ /* 0x000fe400078e0203 */
[----:B------:R-:W-:Y:S01]  /*2210*/  LEA.HI.X.SX32 R65, R26, R59, 0x1, P0 ;  /* 0x0000003b1a417211 */ /* 0x000fe200000f0eff */
[----:B------:R1:W-:Y:S04]  /*2220*/  STL.64 [R1+0x310], R62 ;  /* 0x0003103e01007387 */ /* 0x0003e80000100a00 */
[----:B------:R2:W-:Y:S01]  /*2230*/  STL.64 [R1+0x308], R64 ;  /* 0x0003084001007387 */ /* 0x0005e20000100a00 */
[----:B0-----:R-:W-:-:S02]  /*2240*/  LEA R36, R61, R22, 0x1 ;  /* 0x000000163d247211 */ /* 0x001fc400078e08ff */
[C---:B-1----:R-:W-:Y:S02]  /*2250*/  LEA R62, P1, R8.reuse, R57, 0x1 ;  /* 0x00000039083e7211 */ /* 0x042fe400078208ff */
[C---:B------:R-:W-:Y:S02]  /*2260*/  LEA R24, R61.reuse, R36, 0x1 ;  /* 0x000000243d187211 */ /* 0x040fe400078e08ff */
[----:B------:R-:W-:Y:S02]  /*2270*/  LEA.HI.X.SX32 R63, R8, R59, 0x1, P1 ;  /* 0x0000003b083f7211 */ /* 0x000fe400008f0eff */
[C---:B------:R-:W-:Y:S02]  /*2280*/  LEA R26, R61.reuse, R24, 0x1 ;  /* 0x000000183d1a7211 */ /* 0x040fe400078e08ff */
[----:B--2---:R-:W-:Y:S01]  /*2290*/  LEA R64, P0, R10, R57, 0x1 ;  /* 0x000000390a407211 */ /* 0x004fe200078008ff */
[----:B------:R0:W-:Y:S01]  /*22a0*/  STL.64 [R1+0x300], R62 ;  /* 0x0003003e01007387 */ /* 0x0001e20000100a00 */
[----:B------:R-:W-:-:S02]  /*22b0*/  LEA R8, R61, R26, 0x1 ;  /* 0x0000001a3d087211 */ /* 0x000fc400078e08ff */
[----:B------:R-:W-:Y:S02]  /*22c0*/  LEA.HI.X.SX32 R65, R10, R59, 0x1, P0 ;  /* 0x0000003b0a417211 */ /* 0x000fe400000f0eff */
[----:B------:R-:W-:Y:S02]  /*22d0*/  LEA R10, R61, R8, 0x1 ;  /* 0x000000083d0a7211 */ /* 0x000fe400078e08ff */
[C---:B------:R-:W-:Y:S01]  /*22e0*/  LEA R66, P0, R30.reuse, R57, 0x1 ;  /* 0x000000391e427211 */ /* 0x040fe200078008ff */
[----:B------:R1:W-:Y:S03]  /*22f0*/  STL.64 [R1+0x2f8], R64 ;  /* 0x0002f84001007387 */ /* 0x0003e60000100a00 */
[----:B------:R-:W-:Y:S02]  /*2300*/  LEA.HI.X.SX32 R67, R30, R59, 0x1, P0 ;  /* 0x0000003b1e437211 */ /* 0x000fe400000f0eff */
[----:B0-----:R-:W-:-:S04]  /*2310*/  LEA R62, P1, R28, R57, 0x1 ;  /* 0x000000391c3e7211 */ /* 0x001fc800078208ff */
[----:B------:R-:W-:Y:S02]  /*2320*/  LEA.HI.X.SX32 R63, R28, R59, 0x1, P1 ;  /* 0x0000003b1c3f7211 */ /* 0x000fe400008f0eff */
[C---:B------:R-:W-:Y:S02]  /*2330*/  LEA R28, R61.reuse, R10, 0x1 ;  /* 0x0000000a3d1c7211 */ /* 0x040fe400078e08ff */
[C---:B-1----:R-:W-:Y:S01]  /*2340*/  LEA R64, P1, R14.reuse, R57, 0x1 ;  /* 0x000000390e407211 */ /* 0x042fe200078208ff */
[----:B------:R0:W-:Y:S01]  /*2350*/  STL.64 [R1+0x2f0], R62 ;  /* 0x0002f03e01007387 */ /* 0x0001e20000100a00 */
[C---:B------:R-:W-:Y:S02]  /*2360*/  LEA R37, R61.reuse, R28, 0x1 ;  /* 0x0000001c3d257211 */ /* 0x040fe400078e08ff */
[----:B------:R-:W-:Y:S01]  /*2370*/  LEA.HI.X.SX32 R65, R14, R59, 0x1, P1 ;  /* 0x0000003b0e417211 */ /* 0x000fe200008f0eff */
[----:B------:R1:W-:Y:S02]  /*2380*/  STL.64 [R1+0x2e8], R66 ;  /* 0x0002e84201007387 */ /* 0x0003e40000100a00 */
[----:B------:R-:W-:-:S02]  /*2390*/  IMAD R14, R61, 0x2, R37 ;  /* 0x000000023d0e7824 */ /* 0x000fc400078e0225 */
[----:B------:R2:W-:Y:S03]  /*23a0*/  STL.64 [R1+0x2e0], R64 ;  /* 0x0002e04001007387 */ /* 0x0005e60000100a00 */
[----:B------:R-:W-:Y:S02]  /*23b0*/  LEA R30, R61, R14, 0x1 ;  /* 0x0000000e3d1e7211 */ /* 0x000fe400078e08ff */
[-C--:B0-----:R-:W-:Y:S02]  /*23c0*/  LEA R62, P2, R32, R57.reuse, 0x1 ;  /* 0x00000039203e7211 */ /* 0x081fe400078408ff */
[----:B-1----:R-:W-:Y:S02]  /*23d0*/  LEA R66, P0, R16, R57, 0x1 ;  /* 0x0000003910427211 */ /* 0x002fe400078008ff */
[----:B------:R-:W-:Y:S02]  /*23e0*/  LEA.HI.X.SX32 R63, R32, R59, 0x1, P2 ;  /* 0x0000003b203f7211 */ /* 0x000fe400010f0eff */
[----:B--2---:R-:W-:-:S02]  /*23f0*/  LEA R64, P1, R18, R57, 0x1 ;  /* 0x0000003912407211 */ /* 0x004fc400078208ff */
[-C--:B------:R-:W-:Y:S01]  /*2400*/  LEA.HI.X.SX32 R67, R16, R59.reuse, 0x1, P0 ;  /* 0x0000003b10437211 */ /* 0x080fe200000f0eff */
[----:B------:R0:W-:Y:S01]  /*2410*/  STL.64 [R1+0x2d8], R62 ;  /* 0x0002d83e01007387 */ /* 0x0001e20000100a00 */
[----:B------:R-:W-:Y:S01]  /*2420*/  LEA.HI.X.SX32 R65, R18, R59, 0x1, P1 ;  /* 0x0000003b12417211 */ /* 0x000fe200008f0eff */
[C---:B------:R-:W-:Y:S02]  /*2430*/  IMAD R16, R61.reuse, 0x2, R30 ;  /* 0x000000023d107824 */ /* 0x040fe400078e021e */
[----:B------:R1:W-:Y:S03]  /*2440*/  STL.64 [R1+0x2d0], R66 ;  /* 0x0002d04201007387 */ /* 0x0003e60000100a00 */
[----:B------:R-:W-:Y:S01]  /*2450*/  LEA R18, R61, R16, 0x1 ;  /* 0x000000103d127211 */ /* 0x000fe200078e08ff */
[----:B------:R2:W-:Y:S01]  /*2460*/  STL.64 [R1+0x2c8], R64 ;  /* 0x0002c84001007387 */ /* 0x0005e20000100a00 */
[----:B0-----:R-:W-:-:S04]  /*2470*/  LEA R62, P2, R33, R57, 0x1 ;  /* 0x00000039213e7211 */ /* 0x001fc800078408ff */
[----:B------:R-:W-:Y:S02]  /*2480*/  LEA.HI.X.SX32 R63, R33, R59, 0x1, P2 ;  /* 0x0000003b213f7211 */ /* 0x000fe400010f0eff */
[-C--:B-1----:R-:W-:Y:S02]  /*2490*/  LEA R66, P0, R20, R57.reuse, 0x1 ;  /* 0x0000003914427211 */ /* 0x082fe400078008ff */
[----:B--2---:R-:W-:Y:S01]  /*24a0*/  LEA R64, P1, R4, R57, 0x1 ;  /* 0x0000003904407211 */ /* 0x004fe200078208ff */
[----:B------:R0:W-:Y:S01]  /*24b0*/  STL.64 [R1+0x2c0], R62 ;  /* 0x0002c03e01007387 */ /* 0x0001e20000100a00 */
[-C--:B------:R-:W-:Y:S02]  /*24c0*/  LEA.HI.X.SX32 R67, R20, R59.reuse, 0x1, P0 ;  /* 0x0000003b14437211 */ /* 0x080fe400000f0eff */
[----:B------:R-:W-:Y:S01]  /*24d0*/  LEA.HI.X.SX32 R65, R4, R59, 0x1, P1 ;  /* 0x0000003b04417211 */ /* 0x000fe200008f0eff */
[C---:B------:R-:W-:Y:S02]  /*24e0*/  IMAD R4, R61.reuse, 0x2, R18 ;  /* 0x000000023d047824 */ /* 0x040fe400078e0212 */
[----:B------:R1:W-:Y:S03]  /*24f0*/  STL.64 [R1+0x2b8], R66 ;  /* 0x0002b84201007387 */ /* 0x0003e60000100a00 */
[----:B------:R-:W-:Y:S01]  /*2500*/  LEA R20, R61, R4, 0x1 ;  /* 0x000000043d147211 */ /* 0x000fe200078e08ff */
[----:B------:R2:W-:Y:S01]  /*2510*/  STL.64 [R1+0x2b0], R64 ;  /* 0x0002b04001007387 */ /* 0x0005e20000100a00 */
[----:B0-----:R-:W-:-:S04]  /*2520*/  LEA R62, P2, R34, R57, 0x1 ;  /* 0x00000039223e7211 */ /* 0x001fc800078408ff */
[----:B------:R-:W-:Y:S02]  /*2530*/  LEA.HI.X.SX32 R63, R34, R59, 0x1, P2 ;  /* 0x0000003b223f7211 */ /* 0x000fe400010f0eff */
[CC--:B------:R-:W-:Y:S01]  /*2540*/  LEA R32, P2, R36.reuse, R57.reuse, 0x1 ;  /* 0x0000003924207211 */ /* 0x0c0fe200078408ff */
[----:B-1----:R-:W-:Y:S02]  /*2550*/  CS2R R66, SRZ ;  /* 0x0000000000427805 */ /* 0x002fe4000001ff00 */
[----:B------:R0:W-:Y:S01]  /*2560*/  STL.64 [R1+0x2a8], R62 ;  /* 0x0002a83e01007387 */ /* 0x0001e20000100a00 */
[C---:B--2---:R-:W-:Y:S02]  /*2570*/  LEA R64, P0, R35.reuse, R57, 0x1 ;  /* 0x0000003923407211 */ /* 0x044fe400078008ff */
[-C--:B------:R-:W-:Y:S02]  /*2580*/  LEA.HI.X.SX32 R33, R36, R59.reuse, 0x1, P2 ;  /* 0x0000003b24217211 */ /* 0x080fe400010f0eff */
[----:B------:R-:W-:-:S02]  /*2590*/  LEA.HI.X.SX32 R65, R35, R59, 0x1, P0 ;  /* 0x0000003b23417211 */ /* 0x000fc400000f0eff */
[----:B------:R-:W-:-:S03]  /*25a0*/  LEA R34, P2, R8, R57, 0x1 ;  /* 0x0000003908227211 */ /* 0x000fc600078408ff */
[----:B------:R1:W-:Y:S01]  /*25b0*/  STL.64 [R1+0x2a0], R64 ;  /* 0x0002a04001007387 */ /* 0x0003e20000100a00 */
[----:B------:R-:W-:Y:S02]  /*25c0*/  LEA.HI.X.SX32 R35, R8, R59, 0x1, P2 ;  /* 0x0000003b08237211 */ /* 0x000fe400010f0eff */
[----:B0-----:R-:W-:-:S04]  /*25d0*/  LEA R62, P1, R22, R57, 0x1 ;  /* 0x00000039163e7211 */ /* 0x001fc800078208ff */
[----:B------:R-:W-:Y:S01]  /*25e0*/  LEA.HI.X.SX32 R63, R22, R59, 0x1, P1 ;  /* 0x0000003b163f7211 */ /* 0x000fe200008f0eff */
[----:B------:R-:W-:Y:S01]  /*25f0*/  IMAD R22, R61, 0x2, R20 ;  /* 0x000000023d167824 */ /* 0x000fe200078e0214 */
[----:B-1----:R-:W-:-:S03]  /*2600*/  LEA R64, P0, R24, R57, 0x1 ;  /* 0x0000003918407211 */ /* 0x002fc600078008ff */
[----:B------:R0:W-:Y:S01]  /*2610*/  STL.64 [R1+0x298], R62 ;  /* 0x0002983e01007387 */ /* 0x0001e20000100a00 */
[----:B------:R-:W-:-:S03]  /*2620*/  LEA.HI.X.SX32 R65, R24, R59, 0x1, P0 ;  /* 0x0000003b18417211 */ /* 0x000fc600000f0eff */
[----:B------:R1:W-:Y:S04]  /*2630*/  STL.64 [R1+0x290], R32 ;  /* 0x0002902001007387 */ /* 0x0003e80000100a00 */
[----:B------:R2:W-:Y:S01]  /*2640*/  STL.64 [R1+0x288], R64 ;  /* 0x0002884001007387 */ /* 0x0005e20000100a00 */
[C---:B0-----:R-:W-:Y:S02]  /*2650*/  LEA R62, P1, R26.reuse, R57, 0x1 ;  /* 0x000000391a3e7211 */ /* 0x041fe400078208ff */
[C---:B-1----:R-:W-:Y:S02]  /*2660*/  LEA R32, R61.reuse, R22, 0x1 ;  /* 0x000000163d207211 */ /* 0x042fe400078e08ff */
[----:B------:R-:W-:Y:S02]  /*2670*/  LEA.HI.X.SX32 R63, R26, R59, 0x1, P1 ;  /* 0x0000003b1a3f7211 */ /* 0x000fe400008f0eff */
[----:B--2---:R-:W-:Y:S01]  /*2680*/  LEA R64, P0, R10, R57, 0x1 ;  /* 0x000000390a407211 */ /* 0x004fe200078008ff */
[----:B------:R-:W-:-:S02]  /*2690*/  IMAD R8, R61, 0x2, R32 ;  /* 0x000000023d087824 */ /* 0x000fc400078e0220 */
[----:B------:R0:W-:Y:S01]  /*26a0*/  STL.64 [R1+0x280], R62 ;  /* 0x0002803e01007387 */ /* 0x0001e20000100a00 */
[----:B------:R-:W-:Y:S02]  /*26b0*/  LEA.HI.X.SX32 R65, R10, R59, 0x1, P0 ;  /* 0x0000003b0a417211 */ /* 0x000fe400000f0eff */
[C---:B------:R-:W-:Y:S01]  /*26c0*/  LEA R24, R61.reuse, R8, 0x1 ;  /* 0x000000083d187211 */ /* 0x040fe200078e08ff */
[----:B------:R1:W-:Y:S04]  /*26d0*/  STL.64 [R1+0x278], R34 ;  /* 0x0002782201007387 */ /* 0x0003e80000100a00 */
[----:B------:R-:W-:Y:S01]  /*26e0*/  IMAD R10, R61, 0x2, R24 ;  /* 0x000000023d0a7824 */ /* 0x000fe200078e0218 */
[----:B------:R2:W-:Y:S01]  /*26f0*/  STL.64 [R1+0x270], R64 ;  /* 0x0002704001007387 */ /* 0x0005e20000100a00 */
[----:B0-----:R-:W-:-:S03]  /*2700*/  LEA R62, P1, R28, R57, 0x1 ;  /* 0x000000391c3e7211 */ /* 0x001fc600078208ff */
[----:B------:R-:W-:Y:S02]  /*2710*/  LEA R26, R61, R10, 0x1 ;  /* 0x0000000a3d1a7211 */ /* 0x000fe400078e08ff */
[C---:B-1----:R-:W-:Y:S02]  /*2720*/  LEA R34, P2, R37.reuse, R57, 0x1 ;  /* 0x0000003925227211 */ /* 0x042fe400078408ff */
[-C--:B------:R-:W-:Y:S02]  /*2730*/  LEA.HI.X.SX32 R63, R28, R59.reuse, 0x1, P1 ;  /* 0x0000003b1c3f7211 */ /* 0x080fe400008f0eff */
[----:B------:R-:W-:Y:S02]  /*2740*/  LEA.HI.X.SX32 R35, R37, R59, 0x1, P2 ;  /* 0x0000003b25237211 */ /* 0x000fe400010f0eff */
[C---:B--2---:R-:W-:Y:S01]  /*2750*/  LEA R64, P0, R14.reuse, R57, 0x1 ;  /* 0x000000390e407211 */ /* 0x044fe200078008ff */
[----:B------:R0:W-:Y:S03]  /*2760*/  STL.64 [R1+0x268], R62 ;  /* 0x0002683e01007387 */ /* 0x0001e60000100a00 */
[----:B------:R-:W-:Y:S01]  /*2770*/  LEA.HI.X.SX32 R65, R14, R59, 0x1, P0 ;  /* 0x0000003b0e417211 */ /* 0x000fe200000f0eff */
[----:B------:R1:W-:Y:S01]  /*2780*/  STL.64 [R1+0x260], R34 ;  /* 0x0002602201007387 */ /* 0x0003e20000100a00 */
[----:B------:R-:W-:-:S03]  /*2790*/  IMAD R14, R61, 0x2, R26 ;  /* 0x000000023d0e7824 */ /* 0x000fc600078e021a */
[----:B------:R2:W-:Y:S01]  /*27a0*/  STL.64 [R1+0x258], R64 ;  /* 0x0002584001007387 */ /* 0x0005e20000100a00 */
[-C--:B0-----:R-:W-:Y:S02]  /*27b0*/  LEA R62, P1, R30, R57.reuse, 0x1 ;  /* 0x000000391e3e7211 */ /* 0x081fe400078208ff */
[----:B-1----:R-:W-:Y:S02]  /*27c0*/  LEA R34, P2, R16, R57, 0x1 ;  /* 0x0000003910227211 */ /* 0x002fe400078408ff */
[-C--:B------:R-:W-:Y:S02]  /*27d0*/  LEA.HI.X.SX32 R63, R30, R59.reuse, 0x1, P1 ;  /* 0x0000003b1e3f7211 */ /* 0x080fe400008f0eff */
[----:B------:R-:W-:Y:S01]  /*27e0*/  LEA.HI.X.SX32 R35, R16, R59, 0x1, P2 ;  /* 0x0000003b10237211 */ /* 0x000fe200010f0eff */
[----:B--2---:R-:W-:Y:S01]  /*27f0*/  CS2R R64, SRZ ;  /* 0x0000000000407805 */ /* 0x004fe2000001ff00 */
[----:B------:R-:W-:Y:S01]  /*2800*/  LEA R36, P1, R4, R57, 0x1 ;  /* 0x0000003904247211 */ /* 0x000fe200078208ff */
[----:B------:R0:W-:Y:S01]  /*2810*/  STL.64 [R1+0x250], R62 ;  /* 0x0002503e01007387 */ /* 0x0001e20000100a00 */
[----:B------:R-:W-:-:S02]  /*2820*/  LEA R16, R61, R14, 0x1 ;  /* 0x0000000e3d107211 */ /* 0x000fc400078e08ff */
[----:B------:R-:W-:Y:S01]  /*2830*/  LEA.HI.X.SX32 R37, R4, R59, 0x1, P1 ;  /* 0x0000003b04257211 */ /* 0x000fe200008f0eff */
[----:B------:R1:W-:Y:S02]  /*2840*/  STL.64 [R1+0x248], R34 ;  /* 0x0002482201007387 */ /* 0x0003e40000100a00 */
[----:B------:R-:W-:Y:S01]  /*2850*/  IMAD R4, R61, 0x2, R16 ;  /* 0x000000023d047824 */ /* 0x000fe200078e0210 */
[-C--:B0-----:R-:W-:Y:S02]  /*2860*/  LEA R62, P0, R18, R57.reuse, 0x1 ;  /* 0x00000039123e7211 */ /* 0x081fe400078008ff */
[----:B-1----:R-:W-:Y:S02]  /*2870*/  LEA R34, P2, R20, R57, 0x1 ;  /* 0x0000003914227211 */ /* 0x002fe400078408ff */
[-C--:B------:R-:W-:Y:S02]  /*2880*/  LEA.HI.X.SX32 R63, R18, R59.reuse, 0x1, P0 ;  /* 0x0000003b123f7211 */ /* 0x080fe400000f0eff */
[----:B------:R-:W-:-:S02]  /*2890*/  LEA.HI.X.SX32 R35, R20, R59, 0x1, P2 ;  /* 0x0000003b14237211 */ /* 0x000fc400010f0eff */
[----:B------:R-:W-:Y:S01]  /*28a0*/  LEA R18, R61, R4, 0x1 ;  /* 0x000000043d127211 */ /* 0x000fe200078e08ff */
[----:B------:R0:W-:Y:S04]  /*28b0*/  STL.64 [R1+0x240], R62 ;  /* 0x0002403e01007387 */ /* 0x0001e80000100a00 */
[----:B------:R1:W-:Y:S04]  /*28c0*/  STL.64 [R1+0x238], R36 ;  /* 0x0002382401007387 */ /* 0x0003e80000100a00 */
[----:B------:R2:W-:Y:S01]  /*28d0*/  STL.64 [R1+0x230], R34 ;  /* 0x0002302201007387 */ /* 0x0005e20000100a00 */
[----:B0-----:R-:W-:-:S02]  /*28e0*/  LEA R62, P0, R22, R57, 0x1 ;  /* 0x00000039163e7211 */ /* 0x001fc400078008ff */
[----:B-1----:R-:W-:Y:S02]  /*28f0*/  LEA R36, P1, R32, R57, 0x1 ;  /* 0x0000003920247211 */ /* 0x002fe400078208ff */
[----:B------:R-:W-:Y:S02]  /*2900*/  LEA.HI.X.SX32 R63, R22, R59, 0x1, P0 ;  /* 0x0000003b163f7211 */ /* 0x000fe400000f0eff */
[----:B--2---:R-:W-:Y:S02]  /*2910*/  LEA R34, P2, R8, R57, 0x1 ;  /* 0x0000003908227211 */ /* 0x004fe400078408ff */
[-C--:B------:R-:W-:Y:S01]  /*2920*/  LEA.HI.X.SX32 R37, R32, R59.reuse, 0x1, P1 ;  /* 0x0000003b20257211 */ /* 0x080fe200008f0eff */
[----:B------:R-:W-:Y:S01]  /*2930*/  STL.64 [R1+0x228], R62 ;  /* 0x0002283e01007387 */ /* 0x000fe20000100a00 */
[----:B------:R-:W-:Y:S01]  /*2940*/  LEA.HI.X.SX32 R35, R8, R59, 0x1, P2 ;  /* 0x0000003b08237211 */ /* 0x000fe200010f0eff */
[C---:B------:R-:W-:Y:S01]  /*2950*/  IMAD R8, R61.reuse, 0x2, R18 ;  /* 0x000000023d087824 */ /* 0x040fe200078e0212 */
[C---:B------:R-:W-:Y:S01]  /*2960*/  LEA R32, P2, R26.reuse, R57, 0x1 ;  /* 0x000000391a207211 */ /* 0x040fe200078408ff */
[----:B------:R0:W-:Y:S03]  /*2970*/  STL.64 [R1+0x220], R36 ;  /* 0x0002202401007387 */ /* 0x0001e60000100a00 */
[----:B------:R-:W-:Y:S01]  /*2980*/  LEA R20, R61, R8, 0x1 ;  /* 0x000000083d147211 */ /* 0x000fe200078e08ff */
[----:B------:R1:W-:Y:S01]  /*2990*/  STL.64 [R1+0x218], R34 ;  /* 0x0002182201007387 */ /* 0x0003e20000100a00 */
[----:B------:R-:W-:-:S02]  /*29a0*/  LEA.HI.X.SX32 R33, R26, R59, 0x1, P2 ;  /* 0x0000003b1a217211 */ /* 0x000fc400010f0eff */
[-C--:B0-----:R-:W-:Y:S02]  /*29b0*/  LEA R36, P0, R24, R57.reuse, 0x1 ;  /* 0x0000003918247211 */ /* 0x081fe400078008ff */
[----:B-1----:R-:W-:Y:S02]  /*29c0*/  LEA R34, P1, R10, R57, 0x1 ;  /* 0x000000390a227211 */ /* 0x002fe400078208ff */
[-C--:B------:R-:W-:Y:S02]  /*29d0*/  LEA.HI.X.SX32 R37, R24, R59.reuse, 0x1, P0 ;  /* 0x0000003b18257211 */ /* 0x080fe400000f0eff */
[----:B------:R-:W-:Y:S01]  /*29e0*/  LEA.HI.X.SX32 R35, R10, R59, 0x1, P1 ;  /* 0x0000003b0a237211 */ /* 0x000fe200008f0eff */
[C---:B------:R-:W-:Y:S02]  /*29f0*/  IMAD R10, R61.reuse, 0x2, R20 ;  /* 0x000000023d0a7824 */ /* 0x040fe400078e0214 */
[----:B------:R0:W-:Y:S03]  /*2a00*/  STL.64 [R1+0x210], R36 ;  /* 0x0002102401007387 */ /* 0x0001e60000100a00 */
[----:B------:R-:W-:Y:S01]  /*2a10*/  LEA R22, R61, R10, 0x1 ;  /* 0x0000000a3d167211 */ /* 0x000fe200078e08ff */
[----:B------:R1:W-:Y:S04]  /*2a20*/  STL.64 [R1+0x208], R34 ;  /* 0x0002082201007387 */ /* 0x0003e80000100a00 */
[----:B------:R2:W-:Y:S01]  /*2a30*/  STL.64 [R1+0x200], R32 ;  /* 0x0002002001007387 */ /* 0x0005e20000100a00 */
[----:B0-----:R-:W-:-:S02]  /*2a40*/  LEA R36, P0, R14, R57, 0x1 ;  /* 0x000000390e247211 */ /* 0x001fc400078008ff */
[----:B-1----:R-:W-:Y:S02]  /*2a50*/  LEA R34, P1, R16, R57, 0x1 ;  /* 0x0000003910227211 */ /* 0x002fe400078208ff */
[----:B------:R-:W-:Y:S02]  /*2a60*/  LEA.HI.X.SX32 R37, R14, R59, 0x1, P0 ;  /* 0x0000003b0e257211 */ /* 0x000fe400000f0eff */
[----:B--2---:R-:W-:Y:S02]  /*2a70*/  LEA R32, P2, R4, R57, 0x1 ;  /* 0x0000003904207211 */ /* 0x004fe400078408ff */
[-C--:B------:R-:W-:Y:S01]  /*2a80*/  LEA.HI.X.SX32 R35, R16, R59.reuse, 0x1, P1 ;  /* 0x0000003b10237211 */ /* 0x080fe200008f0eff */
[----:B------:R0:W-:Y:S01]  /*2a90*/  STL.64 [R1+0x1f8], R36 ;  /* 0x0001f82401007387 */ /* 0x0001e20000100a00 */
[----:B------:R-:W-:Y:S01]  /*2aa0*/  LEA.HI.X.SX32 R33, R4, R59, 0x1, P2 ;  /* 0x0000003b04217211 */ /* 0x000fe200010f0eff */
[C---:B------:R-:W-:Y:S02]  /*2ab0*/  IMAD R4, R61.reuse, 0x2, R22 ;  /* 0x000000023d047824 */ /* 0x040fe400078e0216 */
[----:B------:R1:W-:Y:S03]  /*2ac0*/  STL.64 [R1+0x1f0], R34 ;  /* 0x0001f02201007387 */ /* 0x0003e60000100a00 */
[----:B------:R-:W-:Y:S01]  /*2ad0*/  LEA R14, R61, R4, 0x1 ;  /* 0x000000043d0e7211 */ /* 0x000fe200078e08ff */
[----:B------:R2:W-:Y:S01]  /*2ae0*/  STL.64 [R1+0x1e8], R32 ;  /* 0x0001e82001007387 */ /* 0x0005e20000100a00 */
[----:B0-----:R-:W-:-:S02]  /*2af0*/  LEA R36, P0, R18, R57, 0x1 ;  /* 0x0000003912247211 */ /* 0x001fc400078008ff */
[----:B-1----:R-:W-:Y:S02]  /*2b00*/  LEA R34, P1, R8, R57, 0x1 ;  /* 0x0000003908227211 */ /* 0x002fe400078208ff */
[----:B------:R-:W-:Y:S02]  /*2b10*/  LEA.HI.X.SX32 R37, R18, R59, 0x1, P0 ;  /* 0x0000003b12257211 */ /* 0x000fe400000f0eff */
[----:B--2---:R-:W-:Y:S02]  /*2b20*/  LEA R32, P2, R20, R57, 0x1 ;  /* 0x0000003914207211 */ /* 0x004fe400078408ff */
[-C--:B------:R-:W-:Y:S01]  /*2b30*/  LEA.HI.X.SX32 R35, R8, R59.reuse, 0x1, P1 ;  /* 0x0000003b08237211 */ /* 0x080fe200008f0eff */
[C---:B------:R-:W-:Y:S01]  /*2b40*/  IMAD R8, R61.reuse, 0x2, R14 ;  /* 0x000000023d087824 */ /* 0x040fe200078e020e */
[----:B------:R-:W-:Y:S01]  /*2b50*/  LEA.HI.X.SX32 R33, R20, R59, 0x1, P2 ;  /* 0x0000003b14217211 */ /* 0x000fe200010f0eff */
        /* <DEDUP_REMOVED lines=11> */
[----:B------:R-:W-:Y:S01]  /*2c10*/  IMAD R4, R61, 0x2, R16 ;  /* 0x000000023d047824 */ /* 0x000fe200078e0210 */
[C---:B------:R-:W-:Y:S01]  /*2c20*/  LEA R62, P0, R14.reuse, R57, 0x1 ;  /* 0x000000390e3e7211 */ /* 0x040fe200078008ff */
[----:B------:R1:W-:Y:S03]  /*2c30*/  STL.64 [R1+0x1c0], R34 ;  /* 0x0001c02201007387 */ /* 0x0003e60000100a00 */
[----:B------:R-:W-:Y:S01]  /*2c40*/  LEA.HI.X.SX32 R63, R14, R59, 0x1, P0 ;  /* 0x0000003b0e3f7211 */ /* 0x000fe200000f0eff */
[----:B------:R2:W-:Y:S01]  /*2c50*/  STL.64 [R1+0x1b8], R32 ;  /* 0x0001b82001007387 */ /* 0x0005e20000100a00 */
[----:B------:R-:W-:-:S02]  /*2c60*/  LEA R60, P0, R39, R224, 0x1 ;  /* 0x000000e0273c7211 */ /* 0x000fc400078008ff */
[C---:B0-----:R-:W-:Y:S01]  /*2c70*/  LEA R36, P1, R8.reuse, R57, 0x1 ;  /* 0x0000003908247211 */ /* 0x041fe200078208ff */
[----:B------:R0:W-:Y:S01]  /*2c80*/  STL.64 [R1+0x1b0], R62 ;  /* 0x0001b03e01007387 */ /* 0x0001e20000100a00 */
[----:B------:R-:W-:Y:S02]  /*2c90*/  LEA.HI.X.SX32 R61, R39, R2, 0x1, P0 ;  /* 0x00000002273d7211 */ /* 0x000fe400000f0eff */
[----:B------:R-:W-:Y:S02]  /*2ca0*/  LEA.HI.X.SX32 R37, R8, R59, 0x1, P1 ;  /* 0x0000003b08257211 */ /* 0x000fe400008f0eff */
[-C--:B-1----:R-:W-:Y:S02]  /*2cb0*/  LEA R34, P2, R16, R57.reuse, 0x1 ;  /* 0x0000003910227211 */ /* 0x082fe400078408ff */
[----:B--2---:R-:W-:Y:S02]  /*2cc0*/  LEA R32, P3, R4, R57, 0x1 ;  /* 0x0000003904207211 */ /* 0x004fe400078608ff */
[----:B------:R-:W-:-:S02]  /*2cd0*/  LEA.HI.X.SX32 R35, R16, R59, 0x1, P2 ;  /* 0x0000003b10237211 */ /* 0x000fc400010f0eff */
[----:B------:R-:W-:Y:S01]  /*2ce0*/  LEA.HI.X.SX32 R33, R4, R59, 0x1, P3 ;  /* 0x0000003b04217211 */ /* 0x000fe200018f0eff */
[----:B0-----:R-:W-:Y:S01]  /*2cf0*/  CS2R R62, SRZ ;  /* 0x00000000003e7805 */ /* 0x001fe2000001ff00 */
[-C--:B------:R-:W-:Y:S02]  /*2d00*/  LEA R56, P1, R41, R224.reuse, 0x1 ;  /* 0x000000e029387211 */ /* 0x080fe400078208ff */
[----:B------:R-:W-:Y:S01]  /*2d10*/  LEA R58, P0, R45, R224, 0x1 ;  /* 0x000000e02d3a7211 */ /* 0x000fe200078008ff */
[----:B------:R0:W-:Y:S01]  /*2d20*/  STL.64 [R1+0x198], R32 ;  /* 0x0001982001007387 */ /* 0x0001e20000100a00 */
[-C--:B------:R-:W-:Y:S02]  /*2d30*/  LEA.HI.X.SX32 R57, R41, R2.reuse, 0x1, P1 ;  /* 0x0000000229397211 */ /* 0x080fe400008f0eff */
[----:B------:R-:W-:Y:S01]  /*2d40*/  LEA.HI.X.SX32 R59, R45, R2, 0x1, P0 ;  /* 0x000000022d3b7211 */ /* 0x000fe200000f0eff */
[----:B------:R1:W-:Y:S04]  /*2d50*/  STL.64 [R1+0x1a8], R36 ;  /* 0x0001a82401007387 */ /* 0x0003e80000100a00 */
[----:B------:R2:W-:Y:S01]  /*2d60*/  STL.64 [R1+0x1a0], R34 ;  /* 0x0001a02201007387 */ /* 0x0005e20000100a00 */
[----:B0-----:R-:W-:-:S02]  /*2d70*/  LEA R33, R6, R5, 0x1 ;  /* 0x0000000506217211 */ /* 0x001fc400078e08ff */
[----:B-1----:R-:W-:-:S04]  /*2d80*/  LEA R36, P2, R43, R224, 0x1 ;  /* 0x000000e02b247211 */ /* 0x002fc800078408ff */
[----:B------:R-:W-:Y:S01]  /*2d90*/  LEA.HI.X.SX32 R37, R43, R2, 0x1, P2 ;  /* 0x000000022b257211 */ /* 0x000fe200010f0eff */
[----:B--2---:R-:W-:Y:S01]  /*2da0*/  IMAD R35, R6, 0x2, R33 ;  /* 0x0000000206237824 */ /* 0x004fe200078e0221 */
[----:B------:R-:W-:-:S03]  /*2db0*/  LEA R40, P2, R49, R224, 0x1 ;  /* 0x000000e031287211 */ /* 0x000fc600078408ff */
[----:B------:R0:W-:Y:S01]  /*2dc0*/  STL.64 [R1+0x180], R36 ;  /* 0x0001802401007387 */ /* 0x0001e20000100a00 */
[----:B------:R-:W-:Y:S02]  /*2dd0*/  LEA.HI.X.SX32 R41, R49, R2, 0x1, P2 ;  /* 0x0000000231297211 */ /* 0x000fe400010f0eff */
[C---:B------:R-:W-:Y:S01]  /*2de0*/  LEA R44, P2, R55.reuse, R224, 0x1 ;  /* 0x000000e0372c7211 */ /* 0x040fe200078408ff */
[----:B------:R1:W-:Y:S03]  /*2df0*/  STL.64 [R1+0x190], R60 ;  /* 0x0001903c01007387 */ /* 0x0003e60000100a00 */
[----:B------:R-:W-:Y:S01]  /*2e00*/  LEA.HI.X.SX32 R45, R55, R2, 0x1, P2 ;  /* 0x00000002372d7211 */ /* 0x000fe200010f0eff */
[----:B------:R2:W-:Y:S01]  /*2e10*/  STL.64 [R1+0x188], R56 ;  /* 0x0001883801007387 */ /* 0x0005e20000100a00 */
[----:B------:R-:W-:-:S03]  /*2e20*/  LEA R48, P2, R31, R224, 0x1 ;  /* 0x000000e01f307211 */ /* 0x000fc600078408ff */
[----:B------:R3:W-:Y:S01]  /*2e30*/  STL.64 [R1+0x168], R40 ;  /* 0x0001682801007387 */ /* 0x0007e20000100a00 */
[C---:B0-----:R-:W-:Y:S02]  /*2e40*/  LEA R37, R6.reuse, R35, 0x1 ;  /* 0x0000002306257211 */ /* 0x041fe400078e08ff */
[----:B------:R-:W-:Y:S01]  /*2e50*/  LEA.HI.X.SX32 R49, R31, R2, 0x1, P2 ;  /* 0x000000021f317211 */ /* 0x000fe200010f0eff */
[----:B------:R-:W-:Y:S01]  /*2e60*/  STL.64 [R1+0x178], R58 ;  /* 0x0001783a01007387 */ /* 0x000fe20000100a00 */
[----:B-1----:R-:W-:Y:S01]  /*2e70*/  CS2R R60, SRZ ;  /* 0x00000000003c7805 */ /* 0x002fe2000001ff00 */
[----:B------:R-:W-:Y:S01]  /*2e80*/  IMAD R39, R6, 0x2, R37 ;  /* 0x0000000206277824 */ /* 0x000fe200078e0225 */
[----:B--2---:R-:W-:-:S04]  /*2e90*/  LEA R56, P1, R47, R224, 0x1 ;  /* 0x000000e02f387211 */ /* 0x004fc800078208ff */
[----:B------:R-:W-:Y:S02]  /*2ea0*/  LEA.HI.X.SX32 R57, R47, R2, 0x1, P1 ;  /* 0x000000022f397211 */ /* 0x000fe400008f0eff */
[C---:B------:R-:W-:Y:S02]  /*2eb0*/  LEA R46, P1, R53.reuse, R224, 0x1 ;  /* 0x000000e0352e7211 */ /* 0x040fe400078208ff */
[C---:B---3--:R-:W-:Y:S01]  /*2ec0*/  LEA R41, R6.reuse, R39, 0x1 ;  /* 0x0000002706297211 */ /* 0x048fe200078e08ff */
[----:B------:R0:W-:Y:S01]  /*2ed0*/  STL.64 [R1+0x170], R56 ;  /* 0x0001703801007387 */ /* 0x0001e20000100a00 */
[----:B------:R-:W-:Y:S02]  /*2ee0*/  LEA.HI.X.SX32 R47, R53, R2, 0x1, P1 ;  /* 0x00000002352f7211 */ /* 0x000fe400008f0eff */
[-C--:B------:R-:W-:Y:S01]  /*2ef0*/  LEA R50, P1, R29, R224.reuse, 0x1 ;  /* 0x000000e01d327211 */ /* 0x080fe200078208ff */
[----:B------:R1:W-:Y:S01]  /*2f00*/  STL.64 [R1+0x150], R44 ;  /* 0x0001502c01007387 */ /* 0x0003e20000100a00 */
[----:B------:R-:W-:Y:S01]  /*2f10*/  IMAD R43, R6, 0x2, R41 ;  /* 0x00000002062b7824 */ /* 0x000fe200078e0229 */
[----:B0-----:R-:W-:-:S04]  /*2f20*/  LEA R56, P0, R51, R224, 0x1 ;  /* 0x000000e033387211 */ /* 0x001fc800078008ff */
[-C--:B------:R-:W-:Y:S02]  /*2f30*/  LEA.HI.X.SX32 R57, R51, R2.reuse, 0x1, P0 ;  /* 0x0000000233397211 */ /* 0x080fe400000f0eff */
[----:B------:R-:W-:Y:S02]  /*2f40*/  LEA.HI.X.SX32 R51, R29, R2, 0x1, P1 ;  /* 0x000000021d337211 */ /* 0x000fe400008f0eff */
[----:B-1----:R-:W-:Y:S01]  /*2f50*/  LEA R45, R6, R43, 0x1 ;  /* 0x0000002b062d7211 */ /* 0x002fe200078e08ff */
[----:B------:R0:W-:Y:S04]  /*2f60*/  STL.64 [R1+0x160], R56 ;  /* 0x0001603801007387 */ /* 0x0001e80000100a00 */
[----:B------:R1:W-:Y:S01]  /*2f70*/  STL.64 [R1+0x158], R46 ;  /* 0x0001582e01007387 */ /* 0x0003e20000100a00 */
[----:B0-----:R-:W-:-:S04]  /*2f80*/  LEA R56, P0, R27, R224, 0x1 ;  /* 0x000000e01b387211 */ /* 0x001fc800078008ff */
[----:B------:R-:W-:Y:S01]  /*2f90*/  LEA.HI.X.SX32 R57, R27, R2, 0x1, P0 ;  /* 0x000000021b397211 */ /* 0x000fe200000f0eff */
[----:B-1----:R-:W-:Y:S01]  /*2fa0*/  IMAD R47, R6, 0x2, R45 ;  /* 0x00000002062f7824 */ /* 0x002fe200078e022d */
[----:B------:R-:W-:-:S03]  /*2fb0*/  LEA R54, P0, R21, R224, 0x1 ;  /* 0x000000e015367211 */ /* 0x000fc600078008ff */
[----:B------:R-:W-:Y:S01]  /*2fc0*/  STL.64 [R1+0x148], R56 ;  /* 0x0001483801007387 */ /* 0x000fe20000100a00 */
[----:B------:R-:W-:Y:S02]  /*2fd0*/  LEA.HI.X.SX32 R55, R21, R2, 0x1, P0 ;  /* 0x0000000215377211 */ /* 0x000fe400000f0eff */
[C---:B------:R-:W-:Y:S01]  /*2fe0*/  LEA R27, R6.reuse, R47, 0x1 ;  /* 0x0000002f061b7211 */ /* 0x040fe200078e08ff */
[----:B------:R0:W-:Y:S04]  /*2ff0*/  STL.64 [R1+0x140], R50 ;  /* 0x0001403201007387 */ /* 0x0001e80000100a00 */
[----:B------:R1:W-:Y:S01]  /*3000*/  STL.64 [R1+0x138], R48 ;  /* 0x0001383001007387 */ /* 0x0003e20000100a00 */
[----:B------:R-:W-:-:S03]  /*3010*/  IMAD R29, R6, 0x2, R27 ;  /* 0x00000002061d7824 */ /* 0x000fc600078e021b */
[----:B------:R-:W-:Y:S01]  /*3020*/  STL.64 [R1+0x130], R54 ;  /* 0x0001303601007387 */ /* 0x000fe20000100a00 */
[-C--:B0-----:R-:W-:Y:S02]  /*3030*/  LEA R50, P1, R23, R224.reuse, 0x1 ;  /* 0x000000e017327211 */ /* 0x081fe400078208ff */
[----:B-1----:R-:W-:Y:S02]  /*3040*/  LEA R48, P2, R25, R224, 0x1 ;  /* 0x000000e019307211 */ /* 0x002fe400078408ff */
[-C--:B------:R-:W-:Y:S02]  /*3050*/  LEA.HI.X.SX32 R51, R23, R2.reuse, 0x1, P1 ;  /* 0x0000000217337211 */ /* 0x080fe400008f0eff */
[----:B------:R-:W-:Y:S02]  /*3060*/  LEA.HI.X.SX32 R49, R25, R2, 0x1, P2 ;  /* 0x0000000219317211 */ /* 0x000fe400010f0eff */
[-C--:B------:R-:W-:Y:S02]  /*3070*/  LEA R22, P1, R15, R224.reuse, 0x1 ;  /* 0x000000e00f167211 */ /* 0x080fe400078208ff */
[----:B------:R-:W-:Y:S01]  /*3080*/  LEA R20, P2, R19, R224, 0x1 ;  /* 0x000000e013147211 */ /* 0x000fe200078408ff */
[----:B------:R0:W-:Y:S01]  /*3090*/  STL.64 [R1+0x120], R48 ;  /* 0x0001203001007387 */ /* 0x0001e20000100a00 */
[----:B------:R-:W-:-:S02]  /*30a0*/  LEA.HI.X.SX32 R23, R15, R2, 0x1, P1 ;  /* 0x000000020f177211 */ /* 0x000fc400008f0eff */
[C---:B------:R-:W-:Y:S01]  /*30b0*/  LEA R25, R6.reuse, R29, 0x1 ;  /* 0x0000001d06197211 */ /* 0x040fe200078e08ff */
[----:B------:R-:W-:Y:S01]  /*30c0*/  STL.64 [R1+0x128], R50 ;  /* 0x0001283201007387 */ /* 0x000fe20000100a00 */
[----:B------:R-:W-:Y:S02]  /*30d0*/  LEA.HI.X.SX32 R21, R19, R2, 0x1, P2 ;  /* 0x0000000213157211 */ /* 0x000fe400010f0eff */
[----:B------:R-:W-:Y:S01]  /*30e0*/  LEA R14, P2, R11, R224, 0x1 ;  /* 0x000000e00b0e7211 */ /* 0x000fe200078408ff */
[----:B------:R-:W-:-:S03]  /*30f0*/  IMAD R31, R6, 0x2, R25 ;  /* 0x00000002061f7824 */ /* 0x000fc600078e0219 */
[----:B------:R-:W-:Y:S02]  /*3100*/  LEA.HI.X.SX32 R15, R11, R2, 0x1, P2 ;  /* 0x000000020b0f7211 */ /* 0x000fe400010f0eff */
[-C--:B0-----:R-:W-:Y:S02]  /*3110*/  LEA R48, P0, R13, R224.reuse, 0x1 ;  /* 0x000000e00d307211 */ /* 0x081fe400078008ff */
[----:B------:R-:W-:Y:S02]  /*3120*/  LEA R8, P2, R33, R224, 0x1 ;  /* 0x000000e021087211 */ /* 0x000fe400078408ff */
[----:B------:R-:W-:Y:S02]  /*3130*/  LEA.HI.X.SX32 R49, R13, R2, 0x1, P0 ;  /* 0x000000020d317211 */ /* 0x000fe400000f0eff */
[----:B------:R-:W-:-:S03]  /*3140*/  LEA R13, R6, R31, 0x1 ;  /* 0x0000001f060d7211 */ /* 0x000fc600078e08ff */
[----:B------:R0:W-:Y:S04]  /*3150*/  STL.64 [R1+0x118], R48 ;  /* 0x0001183001007387 */ /* 0x0001e80000100a00 */
[----:B------:R1:W-:Y:S04]  /*3160*/  STL.64 [R1+0x110], R22 ;  /* 0x0001101601007387 */ /* 0x0003e80000100a00 */
[----:B------:R2:W-:Y:S01]  /*3170*/  STL.64 [R1+0x108], R20 ;  /* 0x0001081401007387 */ /* 0x0005e20000100a00 */
[----:B0-----:R-:W-:Y:S01]  /*3180*/  IMAD R49, R6, 0x2, R13 ;  /* 0x0000000206317824 */ /* 0x001fe200078e020d */
[----:B-1----:R-:W-:-:S04]  /*3190*/  LEA R22, P0, R7, R224, 0x1 ;  /* 0x000000e007167211 */ /* 0x002fc800078008ff */
[C---:B------:R-:W-:Y:S02]  /*31a0*/  LEA R51, R6.reuse, R49, 0x1 ;  /* 0x0000003106337211 */ /* 0x040fe400078e08ff */
[----:B--2---:R-:W-:Y:S02]  /*31b0*/  LEA R20, P1, R9, R224, 0x1 ;  /* 0x000000e009147211 */ /* 0x004fe400078208ff */
[-C--:B------:R-:W-:Y:S01]  /*31c0*/  LEA.HI.X.SX32 R23, R7, R2.reuse, 0x1, P0 ;  /* 0x0000000207177211 */ /* 0x080fe200000f0eff */
[----:B------:R-:W-:Y:S01]  /*31d0*/  IMAD R53, R6, 0x2, R51 ;  /* 0x0000000206357824 */ /* 0x000fe200078e0233 */
[----:B------:R-:W-:Y:S02]  /*31e0*/  LEA.HI.X.SX32 R21, R9, R2, 0x1, P1 ;  /* 0x0000000209157211 */ /* 0x000fe400008f0eff */
[----:B------:R-:W-:Y:S01]  /*31f0*/  LEA R18, P0, R3, R224, 0x1 ;  /* 0x000000e003127211 */ /* 0x000fe200078008ff */
[----:B------:R-:W-:Y:S01]  /*3200*/  STL.64 [R1+0x100], R22 ;  /* 0x0001001601007387 */ /* 0x000fe20000100a00 */
[----:B------:R-:W-:-:S02]  /*3210*/  LEA.HI.X.SX32 R9, R33, R2, 0x1, P2 ;  /* 0x0000000221097211 */ /* 0x000fc400010f0eff */
[----:B------:R-:W-:Y:S01]  /*3220*/  LEA.HI.X.SX32 R19, R3, R2, 0x1, P0 ;  /* 0x0000000203137211 */ /* 0x000fe200000f0eff */
[----:B------:R-:W-:Y:S01]  /*3230*/  STL.64 [R1+0xf8], R20 ;  /* 0x0000f81401007387 */ /* 0x000fe20000100a00 */
[----:B------:R-:W-:-:S03]  /*3240*/  LEA R4, P2, R39, R224, 0x1 ;  /* 0x000000e027047211 */ /* 0x000fc600078408ff */
[----:B------:R0:W-:Y:S04]  /*3250*/  STL.64 [R1+0xf0], R14 ;  /* 0x0000f00e01007387 */ /* 0x0001e80000100a00 */
[----:B------:R1:W-:Y:S04]  /*3260*/  STL.64 [R1+0xd8], R8 ;  /* 0x0000d80801007387 */ /* 0x0003e80000100a00 */
[----:B------:R-:W-:Y:S01]  /*3270*/  STL.64 [R1+0xe8], R18 ;  /* 0x0000e81201007387 */ /* 0x000fe20000100a00 */
[----:B0-----:R-:W-:-:S04]  /*3280*/  LEA R14, P1, R5, R224, 0x1 ;  /* 0x000000e0050e7211 */ /* 0x001fc800078208ff */
[----:B------:R-:W-:Y:S02]  /*3290*/  LEA.HI.X.SX32 R15, R5, R2, 0x1, P1 ;  /* 0x00000002050f7211 */ /* 0x000fe400008f0eff */
[C---:B------:R-:W-:Y:S02]  /*32a0*/  LEA R10, P1, R37.reuse, R224, 0x1 ;  /* 0x000000e0250a7211 */ /* 0x040fe400078208ff */
[C---:B-1----:R-:W-:Y:S01]  /*32b0*/  LEA R9, R6.reuse, R53, 0x1 ;  /* 0x0000003506097211 */ /* 0x042fe200078e08ff */
[----:B------:R0:W-:Y:S01]  /*32c0*/  STL.64 [R1+0xe0], R14 ;  /* 0x0000e00e01007387 */ /* 0x0001e20000100a00 */
[-C--:B------:R-:W-:Y:S02]  /*32d0*/  LEA.HI.X.SX32 R11, R37, R2.reuse, 0x1, P1 ;  /* 0x00000002250b7211 */ /* 0x080fe400008f0eff */
[----:B------:R-:W-:Y:S01]  /*32e0*/  LEA.HI.X.SX32 R5, R39, R2, 0x1, P2 ;  /* 0x0000000227057211 */ /* 0x000fe200010f0eff */
[----:B------:R-:W-:-:S05]  /*32f0*/  IMAD R3, R6, 0x2, R9 ;  /* 0x0000000206037824 */ /* 0x000fca00078e0209 */
[----:B------:R-:W-:Y:S02]  /*3300*/  LEA R33, R6, R3, 0x1 ;  /* 0x0000000306217211 */ /* 0x000fe400078e08ff */
[----:B0-----:R-:W-:-:S04]  /*3310*/  LEA R14, P0, R35, R224, 0x1 ;  /* 0x000000e0230e7211 */ /* 0x001fc800078008ff */
[----:B------:R-:W-:Y:S02]  /*3320*/  LEA.HI.X.SX32 R15, R35, R2, 0x1, P0 ;  /* 0x00000002230f7211 */ /* 0x000fe400000f0eff */
[----:B------:R-:W-:-:S03]  /*3330*/  LEA R18, P0, R41, R224, 0x1 ;  /* 0x000000e029127211 */ /* 0x000fc600078008ff */
[----:B------:R0:W-:Y:S01]  /*3340*/  STL.64 [R1+0xd0], R14 ;  /* 0x0000d00e01007387 */ /* 0x0001e20000100a00 */
[----:B------:R-:W-:-:S03]  /*3350*/  LEA.HI.X.SX32 R19, R41, R2, 0x1, P0 ;  /* 0x0000000229137211 */ /* 0x000fc600000f0eff */
[----:B------:R1:W-:Y:S04]  /*3360*/  STL.64 [R1+0xc8], R10 ;  /* 0x0000c80a01007387 */ /* 0x0003e80000100a00 */
[----:B------:R2:W-:Y:S01]  /*3370*/  STL.64 [R1+0xc0], R4 ;  /* 0x0000c00401007387 */ /* 0x0005e20000100a00 */
[----:B0-----:R-:W-:-:S03]  /*3380*/  LEA R14, P1, R43, R224, 0x1 ;  /* 0x000000e02b0e7211 */ /* 0x001fc600078208ff */
[----:B------:R0:W-:Y:S01]  /*3390*/  STL.64 [R1+0xb8], R18 ;  /* 0x0000b81201007387 */ /* 0x0001e20000100a00 */
[----:B------:R-:W-:Y:S01]  /*33a0*/  LEA.HI.X.SX32 R15, R43, R2, 0x1, P1 ;  /* 0x000000022b0f7211 */ /* 0x000fe200008f0eff */
[----:B-1----:R-:W-:Y:S01]  /*33b0*/  IMAD R11, R6, 0x2, R33 ;  /* 0x00000002060b7824 */ /* 0x002fe200078e0221 */
[----:B--2---:R-:W-:-:S03]  /*33c0*/  LEA R4, P2, R45, R224, 0x1 ;  /* 0x000000e02d047211 */ /* 0x004fc600078408ff */
[----:B------:R1:W-:Y:S01]  /*33d0*/  STL.64 [R1+0xb0], R14 ;  /* 0x0000b00e01007387 */ /* 0x0003e20000100a00 */
[C---:B------:R-:W-:Y:S02]  /*33e0*/  LEA R21, R6.reuse, R11, 0x1 ;  /* 0x0000000b06157211 */ /* 0x040fe400078e08ff */
[----:B------:R-:W-:Y:S02]  /*33f0*/  LEA.HI.X.SX32 R5, R45, R2, 0x1, P2 ;  /* 0x000000022d057211 */ /* 0x000fe400010f0eff */
[C---:B0-----:R-:W-:Y:S01]  /*3400*/  LEA R18, P0, R47.reuse, R224, 0x1 ;  /* 0x000000e02f127211 */ /* 0x041fe200078008ff */
[----:B------:R-:W-:Y:S02]  /*3410*/  IMAD R23, R6, 0x2, R21 ;  /* 0x0000000206177824 */ /* 0x000fe400078e0215 */
[----:B------:R0:W-:Y:S01]  /*3420*/  STL.64 [R1+0xa8], R4 ;  /* 0x0000a80401007387 */ /* 0x0001e20000100a00 */
[----:B------:R-:W-:Y:S02]  /*3430*/  LEA.HI.X.SX32 R19, R47, R2, 0x1, P0 ;  /* 0x000000022f137211 */ /* 0x000fe400000f0eff */
[----:B------:R-:W-:-:S02]  /*3440*/  LEA R34, P0, R25, R224, 0x1 ;  /* 0x000000e019227211 */ /* 0x000fc400078008ff */
[----:B-1----:R-:W-:Y:S02]  /*3450*/  LEA R14, P1, R27, R224, 0x1 ;  /* 0x000000e01b0e7211 */ /* 0x002fe400078208ff */
[-C--:B------:R-:W-:Y:S02]  /*3460*/  LEA.HI.X.SX32 R35, R25, R2.reuse, 0x1, P0 ;  /* 0x0000000219237211 */ /* 0x080fe400000f0eff */
[----:B------:R-:W-:Y:S02]  /*3470*/  LEA.HI.X.SX32 R15, R27, R2, 0x1, P1 ;  /* 0x000000021b0f7211 */ /* 0x000fe400008f0eff */
[-C--:B------:R-:W-:Y:S02]  /*3480*/  LEA R26, P1, R31, R224.reuse, 0x1 ;  /* 0x000000e01f1a7211 */ /* 0x080fe400078208ff */
[----:B0-----:R-:W-:Y:S02]  /*3490*/  LEA R4, P2, R29, R224, 0x1 ;  /* 0x000000e01d047211 */ /* 0x001fe400078408ff */
[----:B------:R-:W-:-:S02]  /*34a0*/  LEA.HI.X.SX32 R27, R31, R2, 0x1, P1 ;  /* 0x000000021f1b7211 */ /* 0x000fc400008f0eff */
[----:B------:R-:W-:Y:S02]  /*34b0*/  LEA.HI.X.SX32 R5, R29, R2, 0x1, P2 ;  /* 0x000000021d057211 */ /* 0x000fe400010f0eff */
[----:B------:R-:W-:-:S03]  /*34c0*/  LEA R28, P0, R49, R224, 0x1 ;  /* 0x000000e0311c7211 */ /* 0x000fc600078008ff */
[----:B------:R0:W-:Y:S01]  /*34d0*/  STL.64 [R1+0x90], R4 ;  /* 0x0000900401007387 */ /* 0x0001e20000100a00 */
[----:B------:R-:W-:Y:S02]  /*34e0*/  LEA.HI.X.SX32 R29, R49, R2, 0x1, P0 ;  /* 0x00000002311d7211 */ /* 0x000fe400000f0eff */
[----:B------:R-:W-:Y:S01]  /*34f0*/  CS2R R48, SRZ ;  /* 0x0000000000307805 */ /* 0x000fe2000001ff00 */
[----:B------:R1:W-:Y:S04]  /*3500*/  STL.64 [R1+0xa0], R18 ;  /* 0x0000a01201007387 */ /* 0x0003e80000100a00 */
[----:B------:R2:W-:Y:S01]  /*3510*/  STL.64 [R1+0x98], R14 ;  /* 0x0000980e01007387 */ /* 0x0005e20000100a00 */
[----:B0-----:R-:W-:Y:S02]  /*3520*/  LEA R5, R6, R23, 0x1 ;  /* 0x0000001706057211 */ /* 0x001fe400078e08ff */
[----:B-1----:R-:W-:-:S04]  /*3530*/  LEA R18, P2, R13, R224, 0x1 ;  /* 0x000000e00d127211 */ /* 0x002fc800078408ff */
[----:B------:R-:W-:Y:S01]  /*3540*/  LEA.HI.X.SX32 R19, R13, R2, 0x1, P2 ;  /* 0x000000020d137211 */ /* 0x000fe200010f0eff */
[----:B--2---:R-:W-:Y:S01]  /*3550*/  IMAD R15, R6, 0x2, R5 ;  /* 0x00000002060f7824 */ /* 0x004fe200078e0205 */
[----:B------:R-:W-:-:S03]  /*3560*/  LEA R24, P2, R53, R224, 0x1 ;  /* 0x000000e035187211 */ /* 0x000fc600078408ff */
[----:B------:R0:W-:Y:S01]  /*3570*/  STL.64 [R1+0x78], R18 ;  /* 0x0000781201007387 */ /* 0x0001e20000100a00 */
[----:B------:R-:W-:-:S03]  /*3580*/  LEA.HI.X.SX32 R25, R53, R2, 0x1, P2 ;  /* 0x0000000235197211 */ /* 0x000fc600010f0eff */
[----:B------:R-:W-:Y:S04]  /*3590*/  STL.64 [R1+0x88], R34 ;  /* 0x0000882201007387 */ /* 0x000fe80000100a00 */
[----:B------:R1:W-:Y:S01]  /*35a0*/  STL.64 [R1+0x80], R26 ;  /* 0x0000801a01007387 */ /* 0x0003e20000100a00 */
[----:B0-----:R-:W-:-:S03]  /*35b0*/  LEA R19, R6, R15, 0x1 ;  /* 0x0000000f06137211 */ /* 0x001fc600078e08ff */
[----:B------:R0:W-:Y:S02]  /*35c0*/  STL.64 [R1+0x70], R28 ;  /* 0x0000701c01007387 */ /* 0x0001e40000100a00 */
[----:B------:R-:W-:Y:S01]  /*35d0*/  IMAD R7, R6, 0x2, R19 ;  /* 0x0000000206077824 */ /* 0x000fe200078e0213 */
[----:B-1----:R-:W-:-:S04]  /*35e0*/  LEA R26, P1, R51, R224, 0x1 ;  /* 0x000000e0331a7211 */ /* 0x002fc800078208ff */
[C---:B------:R-:W-:Y:S02]  /*35f0*/  LEA R8, R6.reuse, R7, 0x1 ;  /* 0x0000000706087211 */ /* 0x040fe400078e08ff */
[----:B------:R-:W-:Y:S02]  /*3600*/  LEA.HI.X.SX32 R27, R51, R2, 0x1, P1 ;  /* 0x00000002331b7211 */ /* 0x000fe400008f0eff */
[C---:B0-----:R-:W-:Y:S01]  /*3610*/  LEA R28, P0, R9.reuse, R224, 0x1 ;  /* 0x000000e0091c7211 */ /* 0x041fe200078008ff */
[----:B------:R-:W-:Y:S01]  /*3620*/  IMAD R13, R6, 0x2, R8 ;  /* 0x00000002060d7824 */ /* 0x000fe200078e0208 */
[----:B------:R-:W-:Y:S01]  /*3630*/  CS2R R50, SRZ ;  /* 0x0000000000327805 */ /* 0x000fe2000001ff00 */
[----:B------:R0:W-:Y:S01]  /*3640*/  STL.64 [R1+0x68], R26 ;  /* 0x0000681a01007387 */ /* 0x0001e20000100a00 */
[----:B------:R-:W-:-:S03]  /*3650*/  LEA.HI.X.SX32 R29, R9, R2, 0x1, P0 ;  /* 0x00000002091d7211 */ /* 0x000fc600000f0eff */
[----:B------:R1:W-:Y:S04]  /*3660*/  STL.64 [R1+0x60], R24 ;  /* 0x0000601801007387 */ /* 0x0003e80000100a00 */
[----:B------:R2:W-:Y:S01]  /*3670*/  STL.64 [R1+0x58], R28 ;  /* 0x0000581c01007387 */ /* 0x0005e20000100a00 */
[-C--:B0-----:R-:W-:Y:S02]  /*3680*/  LEA R26, P1, R3, R224.reuse, 0x1 ;  /* 0x000000e0031a7211 */ /* 0x081fe400078208ff */
[----:B-1----:R-:W-:Y:S02]  /*3690*/  LEA R24, P2, R33, R224, 0x1 ;  /* 0x000000e021187211 */ /* 0x002fe400078408ff */
[----:B------:R-:W-:Y:S02]  /*36a0*/  LEA.HI.X.SX32 R27, R3, R2, 0x1, P1 ;  /* 0x00000002031b7211 */ /* 0x000fe400008f0eff */
[----:B------:R-:W-:-:S02]  /*36b0*/  LEA R3, R6, R13, 0x1 ;  /* 0x0000000d06037211 */ /* 0x000fc400078e08ff */
[----:B------:R-:W-:Y:S01]  /*36c0*/  LEA.HI.X.SX32 R25, R33, R2, 0x1, P2 ;  /* 0x0000000221197211 */ /* 0x000fe200010f0eff */
[----:B------:R0:W-:Y:S01]  /*36d0*/  STL.64 [R1+0x50], R26 ;  /* 0x0000501a01007387 */ /* 0x0001e20000100a00 */
[C---:B--2---:R-:W-:Y:S01]  /*36e0*/  LEA R28, P0, R11.reuse, R224, 0x1 ;  /* 0x000000e00b1c7211 */ /* 0x044fe200078008ff */
[C---:B------:R-:W-:Y:S02]  /*36f0*/  IMAD R9, R6.reuse, 0x2, R3 ;  /* 0x0000000206097824 */ /* 0x040fe400078e0203 */
[----:B------:R1:W-:Y:S01]  /*3700*/  STL.64 [R1+0x48], R24 ;  /* 0x0000481801007387 */ /* 0x0003e20000100a00 */
[----:B------:R-:W-:Y:S02]  /*3710*/  LEA.HI.X.SX32 R29, R11, R2, 0x1, P0 ;  /* 0x000000020b1d7211 */ /* 0x000fe400000f0eff */
[----:B------:R-:W-:-:S03]  /*3720*/  LEA R11, R6, R9, 0x1 ;  /* 0x00000009060b7211 */ /* 0x000fc600078e08ff */
[----:B------:R-:W-:Y:S01]  /*3730*/  STL.64 [R1+0x40], R28 ;  /* 0x0000401c01007387 */ /* 0x000fe20000100a00 */
[-C--:B0-----:R-:W-:Y:S01]  /*3740*/  LEA R26, P1, R21, R224.reuse, 0x1 ;  /* 0x000000e0151a7211 */ /* 0x081fe200078208ff */
[----:B------:R-:W-:Y:S01]  /*3750*/  IMAD R4, R6, 0x2, R11 ;  /* 0x0000000206047824 */ /* 0x000fe200078e020b */
[----:B-1----:R-:W-:Y:S02]  /*3760*/  LEA R24, P2, R23, R224, 0x1 ;  /* 0x000000e017187211 */ /* 0x002fe400078408ff */
[-C--:B------:R-:W-:Y:S02]  /*3770*/  LEA.HI.X.SX32 R27, R21, R2.reuse, 0x1, P1 ;  /* 0x00000002151b7211 */ /* 0x080fe400008f0eff */
[----:B------:R-:W-:Y:S02]  /*3780*/  LEA.HI.X.SX32 R25, R23, R2, 0x1, P2 ;  /* 0x0000000217197211 */ /* 0x000fe400010f0eff */
[C---:B------:R-:W-:Y:S01]  /*3790*/  LEA R20, P2, R19.reuse, R224, 0x1 ;  /* 0x000000e013147211 */ /* 0x040fe200078408ff */
[----:B------:R0:W-:Y:S03]  /*37a0*/  STL.64 [R1+0x38], R26 ;  /* 0x0000381a01007387 */ /* 0x0001e60000100a00 */
[----:B------:R-:W-:Y:S01]  /*37b0*/  LEA.HI.X.SX32 R21, R19, R2, 0x1, P2 ;  /* 0x0000000213157211 */ /* 0x000fe200010f0eff */
[----:B------:R1:W-:Y:S01]  /*37c0*/  STL.64 [R1+0x30], R24 ;  /* 0x0000301801007387 */ /* 0x0003e20000100a00 */
[----:B------:R-:W-:-:S02]  /*37d0*/  LEA R14, P2, R13, R224, 0x1 ;  /* 0x000000e00d0e7211 */ /* 0x000fc400078408ff */
[-C--:B0-----:R-:W-:Y:S02]  /*37e0*/  LEA R26, P0, R5, R224.reuse, 0x1 ;  /* 0x000000e0051a7211 */ /* 0x081fe400078008ff */
[----:B-1----:R-:W-:Y:S02]  /*37f0*/  LEA R24, P1, R15, R224, 0x1 ;  /* 0x000000e00f187211 */ /* 0x002fe400078208ff */
[----:B------:R-:W-:Y:S02]  /*3800*/  LEA.HI.X.SX32 R27, R5, R2, 0x1, P0 ;  /* 0x00000002051b7211 */ /* 0x000fe400000f0eff */
[C---:B------:R-:W-:Y:S02]  /*3810*/  LEA R5, R6.reuse, R4, 0x1 ;  /* 0x0000000406057211 */ /* 0x040fe400078e08ff */
[----:B------:R-:W-:Y:S01]  /*3820*/  LEA.HI.X.SX32 R25, R15, R2, 0x1, P1 ;  /* 0x000000020f197211 */ /* 0x000fe200008f0eff */
[----:B------:R-:W-:Y:S01]  /*3830*/  STL.64 [R1+0x28], R26 ;  /* 0x0000281a01007387 */ /* 0x000fe20000100a00 */
[----:B------:R-:W-:Y:S01]  /*3840*/  LEA R22, P0, R7, R224, 0x1 ;  /* 0x000000e007167211 */ /* 0x000fe200078008ff */
[----:B------:R-:W-:Y:S01]  /*3850*/  IMAD R10, R6, 0x2, R5 ;  /* 0x00000002060a7824 */ /* 0x000fe200078e0205 */
[-C--:B------:R-:W-:Y:S01]  /*3860*/  LEA.HI.X.SX32 R15, R13, R2.reuse, 0x1, P2 ;  /* 0x000000020d0f7211 */ /* 0x080fe200010f0eff */
[----:B------:R-:W-:Y:S01]  /*3870*/  STL.64 [R1+0x20], R24 ;  /* 0x0000201801007387 */ /* 0x000fe20000100a00 */
[----:B------:R-:W-:-:S02]  /*3880*/  LEA.HI.X.SX32 R23, R7, R2, 0x1, P0 ;  /* 0x0000000207177211 */ /* 0x000fc400000f0eff */
[----:B------:R-:W-:Y:S01]  /*3890*/  LEA R7, R6, R10, 0x1 ;  /* 0x0000000a06077211 */ /* 0x000fe200078e08ff */
[----:B------:R0:W-:Y:S01]  /*38a0*/  STL.64 [R1+0x18], R20 ;  /* 0x0000181401007387 */ /* 0x0001e20000100a00 */
[-C--:B------:R-:W-:Y:S02]  /*38b0*/  LEA R250, P0, R3, R224.reuse, 0x1 ;  /* 0x000000e003fa7211 */ /* 0x080fe400078008ff */
[----:B------:R-:W-:Y:S01]  /*38c0*/  LEA R246, P2, R11, R224, 0x1 ;  /* 0x000000e00bf67211 */ /* 0x000fe200078408ff */
[----:B------:R1:W-:Y:S01]  /*38d0*/  STL.64 [R1+0x10], R22 ;  /* 0x0000101601007387 */ /* 0x0003e20000100a00 */
[----:B------:R-:W-:Y:S02]  /*38e0*/  LEA.HI.X.SX32 R251, R3, R2, 0x1, P0 ;  /* 0x0000000203fb7211 */ /* 0x000fe400000f0eff */
[C---:B------:R-:W-:Y:S02]  /*38f0*/  LEA R244, P0, R4.reuse, R224, 0x1 ;  /* 0x000000e004f47211 */ /* 0x040fe400078008ff */
[-C--:B------:R-:W-:Y:S01]  /*3900*/  LEA.HI.X.SX32 R247, R11, R2.reuse, 0x1, P2 ;  /* 0x000000020bf77211 */ /* 0x080fe200010f0eff */
[----:B------:R-:W-:Y:S01]  /*3910*/  IMAD.MOV.U32 R11, RZ, RZ, RZ ;  /* 0x000000ffff0b7224 */ /* 0x000fe200078e00ff */
[----:B------:R-:W-:-:S02]  /*3920*/  LEA.HI.X.SX32 R245, R4, R2, 0x1, P0 ;  /* 0x0000000204f57211 */ /* 0x000fc400000f0eff */
[-C--:B0-----:R-:W-:Y:S02]  /*3930*/  LEA R20, P1, R8, R224.reuse, 0x1 ;  /* 0x000000e008147211 */ /* 0x081fe400078208ff */
[----:B------:R-:W-:Y:S01]  /*3940*/  LEA R238, P2, R10, R224, 0x1 ;  /* 0x000000e00aee7211 */ /* 0x000fe200078408ff */
[----:B-1----:R-:W-:Y:S01]  /*3950*/  CS2R R22, SRZ ;  /* 0x0000000000167805 */ /* 0x002fe2000001ff00 */
[----:B------:R-:W-:Y:S01]  /*3960*/  LEA.HI.X.SX32 R21, R8, R2, 0x1, P1 ;  /* 0x0000000208157211 */ /* 0x000fe200008f0eff */
[----:B------:R-:W-:Y:S01]  /*3970*/  IMAD R8, R6, 0x2, R7 ;  /* 0x0000000206087824 */ /* 0x000fe200078e0207 */
[C---:B------:R-:W-:Y:S02]  /*3980*/  LEA R248, P1, R9.reuse, R224, 0x1 ;  /* 0x000000e009f87211 */ /* 0x040fe400078208ff */
[-C--:B------:R-:W-:Y:S01]  /*3990*/  LEA.HI.X.SX32 R239, R10, R2.reuse, 0x1, P2 ;  /* 0x000000020aef7211 */ /* 0x080fe200010f0eff */
[----:B------:R0:W-:Y:S01]  /*39a0*/  STL.64 [R1+0x8], R20 ;  /* 0x0000081401007387 */ /* 0x0001e20000100a00 */
[----:B------:R-:W-:-:S02]  /*39b0*/  LEA.HI.X.SX32 R249, R9, R2, 0x1, P1 ;  /* 0x0000000209f97211 */ /* 0x000fc400008f0eff */
[C---:B------:R-:W-:Y:S01]  /*39c0*/  LEA R9, R6.reuse, R8, 0x1 ;  /* 0x0000000806097211 */ /* 0x040fe200078e08ff */
[----:B------:R1:W-:Y:S01]  /*39d0*/  STL.64 [R1], R14 ;  /* 0x0000000e01007387 */ /* 0x0003e20000100a00 */
[-C--:B------:R-:W-:Y:S02]  /*39e0*/  LEA R240, P1, R5, R224.reuse, 0x1 ;  /* 0x000000e005f07211 */ /* 0x080fe400078208ff */
[----:B------:R-:W-:Y:S01]  /*39f0*/  LEA R236, P0, R7, R224, 0x1 ;  /* 0x000000e007ec7211 */ /* 0x000fe200078008ff */
[----:B------:R-:W-:Y:S01]  /*3a00*/  IMAD R3, R6, 0x2, R9 ;  /* 0x0000000206037824 */ /* 0x000fe200078e0209 */
[----:B------:R-:W-:Y:S02]  /*3a10*/  LEA.HI.X.SX32 R241, R5, R2, 0x1, P1 ;  /* 0x0000000205f17211 */ /* 0x000fe400008f0eff */
[----:B------:R-:W-:Y:S01]  /*3a20*/  LEA R234, P1, R8, R224, 0x1 ;  /* 0x000000e008ea7211 */ /* 0x000fe200078208ff */
[----:B0-----:R-:W-:Y:S01]  /*3a30*/  CS2R R20, SRZ ;  /* 0x0000000000147805 */ /* 0x001fe2000001ff00 */
[----:B------:R-:W-:-:S02]  /*3a40*/  LEA R4, R6, R3, 0x1 ;  /* 0x0000000306047211 */ /* 0x000fc400078e08ff */
[----:B------:R-:W-:Y:S01]  /*3a50*/  LEA R232, P2, R9, R224, 0x1 ;  /* 0x000000e009e87211 */ /* 0x000fe200078408ff */
[----:B-1----:R-:W-:Y:S01]  /*3a60*/  IMAD.MOV.U32 R15, RZ, RZ, RZ ;  /* 0x000000ffff0f7224 */ /* 0x002fe200078e00ff */
[-C--:B------:R-:W-:Y:S01]  /*3a70*/  LEA.HI.X.SX32 R237, R7, R2.reuse, 0x1, P0 ;  /* 0x0000000207ed7211 */ /* 0x080fe200000f0eff */
[----:B------:R-:W-:Y:S01]  /*3a80*/  IMAD R5, R6, 0x2, R4 ;  /* 0x0000000206057824 */ /* 0x000fe200078e0204 */
[-C--:B------:R-:W-:Y:S01]  /*3a90*/  LEA.HI.X.SX32 R235, R8, R2.reuse, 0x1, P1 ;  /* 0x0000000208eb7211 */ /* 0x080fe200008f0eff */
[----:B------:R-:W-:Y:S01]  /*3aa0*/  IMAD.MOV.U32 R8, RZ, RZ, -0x800000 ;  /* 0xff800000ff087424 */ /* 0x000fe200078e00ff */
[----:B------:R-:W-:Y:S02]  /*3ab0*/  LEA.HI.X.SX32 R233, R9, R2, 0x1, P2 ;  /* 0x0000000209e97211 */ /* 0x000fe400010f0eff */
[----:B------:R-:W-:Y:S02]  /*3ac0*/  LEA R6, R6, R5, 0x1 ;  /* 0x0000000506067211 */ /* 0x000fe400078e08ff */
[----:B------:R-:W-:-:S02]  /*3ad0*/  LEA R230, P0, R3, R224, 0x1 ;  /* 0x000000e003e67211 */ /* 0x000fc400078008ff */
[-C--:B------:R-:W-:Y:S02]  /*3ae0*/  LEA R228, P1, R4, R224.reuse, 0x1 ;  /* 0x000000e004e47211 */ /* 0x080fe400078208ff */
[-C--:B------:R-:W-:Y:S02]  /*3af0*/  LEA R226, P2, R5, R224.reuse, 0x1 ;  /* 0x000000e005e27211 */ /* 0x080fe400078408ff */
[----:B------:R-:W-:Y:S02]  /*3b00*/  LEA R224, P3, R6, R224, 0x1 ;  /* 0x000000e006e07211 */ /* 0x000fe400078608ff */
[-C--:B------:R-:W-:Y:S02]  /*3b10*/  LEA.HI.X.SX32 R231, R3, R2.reuse, 0x1, P0 ;  /* 0x0000000203e77211 */ /* 0x080fe400000f0eff */
[-C--:B------:R-:W-:Y:S02]  /*3b20*/  LEA.HI.X.SX32 R229, R4, R2.reuse, 0x1, P1 ;  /* 0x0000000204e57211 */ /* 0x080fe400008f0eff */
[----:B------:R-:W-:-:S02]  /*3b30*/  LEA.HI.X.SX32 R227, R5, R2, 0x1, P2 ;  /* 0x0000000205e37211 */ /* 0x000fc400010f0eff */
[----:B------:R-:W-:Y:S02]  /*3b40*/  LEA.HI.X.SX32 R225, R6, R2, 0x1, P3 ;  /* 0x0000000206e17211 */ /* 0x000fe400018f0eff */
[----:B------:R-:W-:Y:S02]  /*3b50*/  MOV R9, 0xff800000 ;  /* 0xff80000000097802 */ /* 0x000fe40000000f00 */
[----:B------:R-:W-:Y:S02]  /*3b60*/  MOV R2, RZ ;  /* 0x000000ff00027202 */ /* 0x000fe40000000f00 */
[----:B------:R-:W-:Y:S02]  /*3b70*/  LOP3.LUT R3, R17, 0x40, RZ, 0x3c, !PT ;  /* 0x0000004011037812 */ /* 0x000fe400078e3cff */
.L_x_2:
[----:B------:R-:W2:Y:S04]  /*3b80*/  LDL.64 R6, [R1+0x378] ;  /* 0x0003780001067983 */ /* 0x000ea80000100a00 */
[----:B------:R-:W3:Y:S04]  /*3b90*/  LDL.64 R18, [R1+0x388] ;  /* 0x0003880001127983 */ /* 0x000ee80000100a00 */
[----:B------:R-:W4:Y:S04]  /*3ba0*/  LDL.64 R28, [R1+0x380] ;  /* 0x00038000011c7983 */ /* 0x000f280000100a00 */
[----:B------:R-:W5:Y:S04]  /*3bb0*/  LDL.64 R26, [R1+0x360] ;  /* 0x00036000011a7983 */ /* 0x000f680000100a00 */
        /* <DEDUP_REMOVED lines=37> */
[----:B------:R-:W5:Y:S01]  /*3e10*/  LDL.64 R202, [R1+0x130] ;  /* 0x0001300001ca7983 */ /* 0x000f620000100a00 */
[----:B--2---:R-:W-:-:S04]  /*3e20*/  IMAD.WIDE R6, R15, 0x2, R6 ;  /* 0x000000020f067825 */ /* 0x004fc800078e0206 */
[----:B---3--:R-:W-:-:S04]  /*3e30*/  IMAD.WIDE R18, R15, 0x2, R18 ;  /* 0x000000020f127825 */ /* 0x008fc800078e0212 */
[C---:B----4-:R-:W-:Y:S02]  /*3e40*/  IMAD.WIDE R42, R15.reuse, 0x2, R28 ;  /* 0x000000020f2a7825 */ /* 0x050fe400078e021c */
[----:B------:R0:W2:Y:S02]  /*3e50*/  LDG.E.U16 R28, [R6.64] ;  /* 0x00000004061c7981 */ /* 0x0000a4000c1e1500 */
[C---:B-----5:R-:W-:Y:S02]  /*3e60*/  IMAD.WIDE R26, R15.reuse, 0x2, R26 ;  /* 0x000000020f1a7825 */ /* 0x060fe400078e021a */
[----:B------:R1:W3:Y:S04]  /*3e70*/  LDG.E.U16 R29, [R18.64] ;  /* 0x00000004121d7981 */ /* 0x0002e8000c1e1500 */
[----:B------:R4:W5:Y:S01]  /*3e80*/  LDG.E.U16 R42, [R42.64] ;  /* 0x000000042a2a7981 */ /* 0x000962000c1e1500 */
[----:B0-----:R-:W-:-:S03]  /*3e90*/  IMAD.WIDE R6, R15, 0x2, R44 ;  /* 0x000000020f067825 */ /* 0x001fc600078e022c */
[----:B------:R-:W2:Y:S01]  /*3ea0*/  LDL.64 R44, [R1+0x308] ;  /* 0x00030800012c7983 */ /* 0x000ea20000100a00 */
[----:B------:R-:W-:-:S03]  /*3eb0*/  IMAD.WIDE R46, R15, 0x2, R38 ;  /* 0x000000020f2e7825 */ /* 0x000fc600078e0226 */
[----:B------:R-:W3:Y:S01]  /*3ec0*/  LDL.64 R38, [R1+0x300] ;  /* 0x0003000001267983 */ /* 0x000ee20000100a00 */
[----:B------:R-:W-:-:S03]  /*3ed0*/  IMAD.WIDE R24, R15, 0x2, R24 ;  /* 0x000000020f187825 */ /* 0x000fc600078e0218 */
[----:B------:R0:W5:Y:S01]  /*3ee0*/  LDG.E.U16 R6, [R6.64] ;  /* 0x0000000406067981 */ /* 0x000162000c1e1500 */
[----:B-1----:R-:W-:-:S03]  /*3ef0*/  IMAD.WIDE R18, R15, 0x2, R40 ;  /* 0x000000020f127825 */ /* 0x002fc600078e0228 */
[----:B------:R1:W5:Y:S04]  /*3f00*/  LDG.E.U16 R41, [R26.64] ;  /* 0x000000041a297981 */ /* 0x000368000c1e1500 */
[----:B------:R4:W5:Y:S04]  /*3f10*/  LDG.E.U16 R46, [R46.64] ;  /* 0x000000042e2e7981 */ /* 0x000968000c1e1500 */
[----:B0-----:R0:W5:Y:S04]  /*3f20*/  LDG.E.U16 R7, [R18.64] ;  /* 0x0000000412077981 */ /* 0x001168000c1e1500 */
[----:B-1----:R1:W5:Y:S01]  /*3f30*/  LDG.E.U16 R27, [R24.64] ;  /* 0x00000004181b7981 */ /* 0x002362000c1e1500 */
[----:B------:R-:W-:-:S04]  /*3f40*/  IMAD.WIDE R32, R15, 0x2, R32 ;  /* 0x000000020f207825 */ /* 0x000fc800078e0220 */
[C---:B0-----:R-:W-:Y:S01]  /*3f50*/  IMAD.WIDE R18, R15.reuse, 0x2, R90 ;  /* 0x000000020f127825 */ /* 0x041fe200078e025a */
[----:B------:R0:W5:Y:S03]  /*3f60*/  LDG.E.U16 R40, [R32.64] ;  /* 0x0000000420287981 */ /* 0x000166000c1e1500 */
[C---:B-1----:R-:W-:Y:S01]  /*3f70*/  IMAD.WIDE R24, R15.reuse, 0x2, R86 ;  /* 0x000000020f187825 */ /* 0x042fe200078e0256 */
[----:B------:R-:W5:Y:S04]  /*3f80*/  LDL.64 R90, [R1+0x2c8] ;  /* 0x0002c800015a7983 */ /* 0x000f680000100a00 */
[----:B------:R-:W5:Y:S01]  /*3f90*/  LDL.64 R86, [R1+0x2d8] ;  /* 0x0002d80001567983 */ /* 0x000f620000100a00 */
[----:B0-----:R-:W-:-:S03]  /*3fa0*/  IMAD.WIDE R32, R15, 0x2, R54 ;  /* 0x000000020f207825 */ /* 0x001fc600078e0236 */
[----:B------:R-:W5:Y:S01]  /*3fb0*/  LDL.64 R54, [R1+0x2b8] ;  /* 0x0002b80001367983 */ /* 0x000f620000100a00 */
[----:B------:R-:W-:-:S03]  /*3fc0*/  IMAD.WIDE R4, R15, 0x2, R4 ;  /* 0x000000020f047825 */ /* 0x000fc600078e0204 */
[----:B------:R0:W5:Y:S01]  /*3fd0*/  LDG.E.U16 R10, [R24.64] ;  /* 0x00000004180a7981 */ /* 0x000162000c1e1500 */
[----:B------:R-:W-:-:S03]  /*3fe0*/  IMAD.WIDE R30, R15, 0x2, R30 ;  /* 0x000000020f1e7825 */ /* 0x000fc600078e021e */
[----:B----4-:R3:W4:Y:S01]  /*3ff0*/  LDG.E.U16 R47, [R18.64] ;  /* 0x00000004122f7981 */ /* 0x010722000c1e1500 */
[----:B------:R-:W-:-:S03]  /*4000*/  IMAD.WIDE R36, R15, 0x2, R36 ;  /* 0x000000020f247825 */ /* 0x000fc600078e0224 */
[----:B------:R1:W4:Y:S01]  /*4010*/  LDG.E.U16 R4, [R4.64] ;  /* 0x0000000404047981 */ /* 0x000322000c1e1500 */
[----:B0-----:R-:W-:-:S03]  /*4020*/  IMAD.WIDE R24, R15, 0x2, R56 ;  /* 0x000000020f187825 */ /* 0x001fc600078e0238 */
[----:B------:R-:W4:Y:S04]  /*4030*/  LDL.64 R56, [R1+0x2c0] ;  /* 0x0002c00001387983 */ /* 0x000f280000100a00 */
[----:B------:R2:W4:Y:S04]  /*4040*/  LDG.E.U16 R26, [R30.64] ;  /* 0x000000041e1a7981 */ /* 0x000528000c1e1500 */
[----:B-1----:R0:W4:Y:S01]  /*4050*/  LDG.E.U16 R5, [R32.64] ;  /* 0x0000000420057981 */ /* 0x002122000c1e1500 */
[----:B------:R-:W-:-:S03]  /*4060*/  IMAD.WIDE R52, R15, 0x2, R52 ;  /* 0x000000020f347825 */ /* 0x000fc600078e0234 */
[----:B------:R1:W4:Y:S01]  /*4070*/  LDG.E.U16 R25, [R24.64] ;  /* 0x0000000418197981 */ /* 0x000322000c1e1500 */
[----:B0-----:R-:W-:-:S03]  /*4080*/  IMAD.WIDE R32, R15, 0x2, R58 ;  /* 0x000000020f207825 */ /* 0x001fc600078e023a */
[----:B------:R-:W4:Y:S04]  /*4090*/  LDL.64 R58, [R1+0x2a0] ;  /* 0x0002a000013a7983 */ /* 0x000f280000100a00 */
[----:B------:R5:W4:Y:S04]  /*40a0*/  LDG.E.U16 R43, [R32.64] ;  /* 0x00000004202b7981 */ /* 0x000b28000c1e1500 */
[----:B-1----:R0:W4:Y:S01]  /*40b0*/  LDG.E.U16 R24, [R52.64] ;  /* 0x0000000434187981 */ /* 0x002122000c1e1500 */
[----:B--2---:R-:W-:-:S04]  /*40c0*/  IMAD.WIDE R30, R15, 0x2, R44 ;  /* 0x000000020f1e7825 */ /* 0x004fc800078e022c */
[C---:B---3--:R-:W-:Y:S01]  /*40d0*/  IMAD.WIDE R18, R15.reuse, 0x2, R38 ;  /* 0x000000020f127825 */ /* 0x048fe200078e0226 */
[----:B------:R1:W2:Y:S04]  /*40e0*/  LDG.E.U16 R45, [R30.64] ;  /* 0x000000041e2d7981 */ /* 0x0002a8000c1e1500 */
[----:B------:R3:W2:Y:S04]  /*40f0*/  LDG.E.U16 R38, [R18.64] ;  /* 0x0000000412267981 */ /* 0x0006a8000c1e1500 */
[----:B------:R0:W2:Y:S01]  /*4100*/  LDG.E.U16 R39, [R36.64] ;  /* 0x0000000424277981 */ /* 0x0000a2000c1e1500 */
[----:B-1----:R-:W-:-:S03]  /*4110*/  IMAD.WIDE R30, R15, 0x2, R88 ;  /* 0x000000020f1e7825 */ /* 0x002fc600078e0258 */
[----:B------:R-:W2:Y:S01]  /*4120*/  LDL.64 R88, [R1+0x270] ;  /* 0x0002700001587983 */ /* 0x000ea20000100a00 */
[----:B0-----:R-:W-:-:S03]  /*4130*/  IMAD.WIDE R36, R15, 0x2, R84 ;  /* 0x000000020f247825 */ /* 0x001fc600078e0254 */
[----:B------:R-:W2:Y:S04]  /*4140*/  LDL.64 R84, [R1+0x2a8] ;  /* 0x0002a80001547983 */ /* 0x000ea80000100a00 */
[----:B------:R0:W2:Y:S01]  /*4150*/  LDG.E.U16 R13, [R36.64] ;  /* 0x00000004240d7981 */ /* 0x0000a2000c1e1500 */
[----:B-----5:R-:W-:-:S03]  /*4160*/  IMAD.WIDE R32, R15, 0x2, R90 ;  /* 0x000000020f207825 */ /* 0x020fc600078e025a */
[----:B------:R-:W5:Y:S01]  /*4170*/  LDL.64 R90, [R1+0x260] ;  /* 0x00026000015a7983 */ /* 0x000f620000100a00 */
[----:B---3--:R-:W-:-:S03]  /*4180*/  IMAD.WIDE R18, R15, 0x2, R86 ;  /* 0x000000020f127825 */ /* 0x008fc600078e0256 */
[----:B------:R-:W3:Y:S04]  /*4190*/  LDL.64 R86, [R1+0x280] ;  /* 0x0002800001567983 */ /* 0x000ee80000100a00 */
[----:B0-----:R0:W3:Y:S01]  /*41a0*/  LDG.E.U16 R37, [R30.64] ;  /* 0x000000041e257981 */ /* 0x0010e2000c1e1500 */
[----:B------:R-:W-:-:S03]  /*41b0*/  IMAD.WIDE R54, R15, 0x2, R54 ;  /* 0x000000020f367825 */ /* 0x000fc600078e0236 */
[----:B------:R1:W3:Y:S01]  /*41c0*/  LDG.E.U16 R19, [R18.64] ;  /* 0x0000000412137981 */ /* 0x0002e2000c1e1500 */
[----:B------:R-:W-:-:S03]  /*41d0*/  IMAD.WIDE R52, R15, 0x2, R110 ;  /* 0x000000020f347825 */ /* 0x000fc600078e026e */
[----:B------:R-:W3:Y:S01]  /*41e0*/  LDL.64 R110, [R1+0x210] ;  /* 0x00021000016e7983 */ /* 0x000ee20000100a00 */
[----:B0-----:R-:W-:-:S03]  /*41f0*/  IMAD.WIDE R30, R15, 0x2, R118 ;  /* 0x000000020f1e7825 */ /* 0x001fc600078e0276 */
[----:B------:R-:W3:Y:S04]  /*4200*/  LDL.64 R118, [R1+0x230] ;  /* 0x0002300001767983 */ /* 0x000ee80000100a00 */
[----:B-1----:R0:W3:Y:S01]  /*4210*/  LDG.E.U16 R18, [R54.64] ;  /* 0x0000000436127981 */ /* 0x0020e2000c1e1500 */
[----:B----4-:R-:W-:-:S03]  /*4220*/  IMAD.WIDE R56, R15, 0x2, R56 ;  /* 0x000000020f387825 */ /* 0x010fc600078e0238 */
[----:B------:R1:W4:Y:S04]  /*4230*/  LDG.E.U16 R30, [R30.64] ;  /* 0x000000041e1e7981 */ /* 0x000328000c1e1500 */
[----:B------:R1:W4:Y:S01]  /*4240*/  LDG.E.U16 R36, [R56.64] ;  /* 0x0000000438247981 */ /* 0x000322000c1e1500 */
[----:B0-----:R-:W-:-:S03]  /*4250*/  IMAD.WIDE R54, R15, 0x2, R108 ;  /* 0x000000020f367825 */ /* 0x001fc600078e026c */
[----:B------:R-:W4:Y:S04]  /*4260*/  LDL.64 R108, [R1+0x1f0] ;  /* 0x0001f000016c7983 */ /* 0x000f280000100a00 */
[----:B-1----:R0:W4:Y:S01]  /*4270*/  LDG.E.U16 R31, [R52.64] ;  /* 0x00000004341f7981 */ /* 0x002122000c1e1500 */
[----:B------:R-:W-:-:S03]  /*4280*/  IMAD.WIDE R56, R15, 0x2, R140 ;  /* 0x000000020f387825 */ /* 0x000fc600078e028c */
[----:B------:R1:W4:Y:S04]  /*4290*/  LDG.E.U16 R33, [R32.64] ;  /* 0x0000000420217981 */ /* 0x000328000c1e1500 */
[----:B------:R1:W4:Y:S01]  /*42a0*/  LDG.E.U16 R16, [R56.64] ;  /* 0x0000000438107981 */ /* 0x000322000c1e1500 */
[----:B0-----:R-:W-:-:S03]  /*42b0*/  IMAD.WIDE R52, R15, 0x2, R116 ;  /* 0x000000020f347825 */ /* 0x001fc600078e0274 */
[----:B------:R-:W4:Y:S04]  /*42c0*/  LDL.64 R116, [R1+0x248] ;  /* 0x0002480001747983 */ /* 0x000f280000100a00 */
[----:B-1----:R5:W4:Y:S01]  /*42d0*/  LDG.E.U16 R32, [R54.64] ;  /* 0x0000000436207981 */ /* 0x002b22000c1e1500 */
[----:B------:R-:W-:-:S03]  /*42e0*/  IMAD.WIDE R56, R15, 0x2, R114 ;  /* 0x000000020f387825 */ /* 0x000fc600078e0272 */
[----:B------:R0:W4:Y:S04]  /*42f0*/  LDG.E.U16 R44, [R52.64] ;  /* 0x00000004342c7981 */ /* 0x000128000c1e1500 */
[----:B------:R-:W4:Y:S04]  /*4300*/  LDL.64 R114, [R1+0x228] ;  /* 0x0002280001727983 */ /* 0x000f280000100a00 */
[----:B------:R-:W4:Y:S01]  /*4310*/  LDL.64 R140, [R1+0x1a0] ;  /* 0x0001a000018c7983 */ /* 0x000f220000100a00 */
[----:B0-----:R-:W-:-:S03]  /*4320*/  IMAD.WIDE R52, R15, 0x2, R112 ;  /* 0x000000020f347825 */ /* 0x001fc600078e0270 */
[----:B------:R-:W4:Y:S01]  /*4330*/  LDL.64 R112, [R1+0x208] ;  /* 0x0002080001707983 */ /* 0x000f220000100a00 */
[----:B--2---:R-:W-:-:S06]  /*4340*/  IMAD.WIDE R88, R15, 0x2, R88 ;  /* 0x000000020f587825 */ /* 0x004fcc00078e0258 */
[----:B------:R0:W2:Y:S01]  /*4350*/  LDG.E.U16 R88, [R88.64] ;  /* 0x0000000458587981 */ /* 0x0000a2000c1e1500 */
[----:B------:R-:W-:-:S05]  /*4360*/  IMAD.WIDE R84, R15, 0x2, R84 ;  /* 0x000000020f547825 */ /* 0x000fca00078e0254 */
[----:B------:R4:W2:Y:S04]  /*4370*/  LDG.E.U16 R14, [R84.64] ;  /* 0x00000004540e7981 */ /* 0x0008a8000c1e1500 */
[----:B0-----:R0:W2:Y:S01]  /*4380*/  LDG.E.U16 R89, [R52.64] ;  /* 0x0000000434597981 */ /* 0x0010a2000c1e1500 */
[----:B-----5:R-:W-:-:S04]  /*4390*/  IMAD.WIDE R54, R15, 0x2, R90 ;  /* 0x000000020f367825 */ /* 0x020fc800078e025a */
[C---:B---3--:R-:W-:Y:S01]  /*43a0*/  IMAD.WIDE R86, R15.reuse, 0x2, R86 ;  /* 0x000000020f567825 */ /* 0x048fe200078e0256 */
[----:B------:R1:W3:Y:S05]  /*43b0*/  LDG.E.U16 R90, [R54.64] ;  /* 0x00000004365a7981 */ /* 0x0002ea000c1e1500 */
[----:B------:R5:W2:Y:S01]  /*43c0*/  LDG.E.U16 R86, [R86.64] ;  /* 0x0000000456567981 */ /* 0x000aa2000c1e1500 */
[----:B-1----:R-:W-:-:S03]  /*43d0*/  IMAD.WIDE R54, R15, 0x2, R136 ;  /* 0x000000020f367825 */ /* 0x002fc600078e0288 */
[----:B------:R-:W2:Y:S04]  /*43e0*/  LDL.64 R136, [R1+0x240] ;  /* 0x0002400001887983 */ /* 0x000ea80000100a00 */
[----:B-----5:R1:W5:Y:S01]  /*43f0*/  LDG.E.U16 R87, [R56.64] ;  /* 0x0000000438577981 */ /* 0x020362000c1e1500 */
[----:B0-----:R-:W-:-:S03]  /*4400*/  IMAD.WIDE R52, R15, 0x2, R138 ;  /* 0x000000020f347825 */ /* 0x001fc600078e028a */
[----:B------:R-:W3:Y:S04]  /*4410*/  LDL.64 R138, [R1+0x238] ;  /* 0x00023800018a7983 */ /* 0x000ee80000100a00 */
[----:B------:R0:W3:Y:S01]  /*4420*/  LDG.E.U16 R91, [R52.64] ;  /* 0x00000004345b7981 */ /* 0x0000e2000c1e1500 */
[----:B-1----:R-:W-:-:S03]  /*4430*/  IMAD.WIDE R56, R15, 0x2, R118 ;  /* 0x000000020f387825 */ /* 0x002fc600078e0276 */
[----:B------:R-:W3:Y:S01]  /*4440*/  LDL.64 R118, [R1+0x220] ;  /* 0x0002200001767983 */ /* 0x000ee20000100a00 */
[----:B----4-:R-:W-:-:S03]  /*4450*/  IMAD.WIDE R84, R15, 0x2, R108 ;  /* 0x000000020f547825 */ /* 0x010fc600078e026c */
[----:B------:R1:W4:Y:S01]  /*4460*/  LDG.E.U16 R108, [R54.64] ;  /* 0x00000004366c7981 */ /* 0x000322000c1e1500 */
[----:B0-----:R-:W-:-:S03]  /*4470*/  IMAD.WIDE R52, R15, 0x2, R146 ;  /* 0x000000020f347825 */ /* 0x001fc600078e0292 */
[----:B------:R-:W4:Y:S01]  /*4480*/  LDL.64 R146, [R1+0x1b8] ;  /* 0x0001b80001927983 */ /* 0x000f220000100a00 */
[----:B------:R-:W-:-:S03]  /*4490*/  IMAD.WIDE R34, R15, 0x2, R34 ;  /* 0x000000020f227825 */ /* 0x000fc600078e0222 */
[----:B------:R0:W4:Y:S01]  /*44a0*/  LDG.E.U16 R109, [R56.64] ;  /* 0x00000004386d7981 */ /* 0x000122000c1e1500 */
[----:B-1----:R-:W-:-:S03]  /*44b0*/  IMAD.WIDE R54, R15, 0x2, R144 ;  /* 0x000000020f367825 */ /* 0x002fc600078e0290 */
[----:B------:R-:W4:Y:S01]  /*44c0*/  LDL.64 R144, [R1+0x198] ;  /* 0x0001980001907983 */ /* 0x000f220000100a00 */
[----:B------:R-:W-:-:S03]  /*44d0*/  IMAD.WIDE R58, R15, 0x2, R58 ;  /* 0x000000020f3a7825 */ /* 0x000fc600078e023a */
[----:B------:R1:W4:Y:S01]  /*44e0*/  LDG.E.U16 R34, [R34.64] ;  /* 0x0000000422227981 */ /* 0x000322000c1e1500 */
[----:B0-----:R-:W-:-:S03]  /*44f0*/  IMAD.WIDE R56, R15, 0x2, R116 ;  /* 0x000000020f387825 */ /* 0x001fc600078e0274 */
[----:B-1----:R0:W5:Y:S02]  /*4500*/  LDG.E.U16 R35, [R58.64] ;  /* 0x000000043a237981 */ /* 0x002164000c1e1500 */
[C---:B0-----:R-:W-:Y:S02]  /*4510*/  IMAD.WIDE R58, R15.reuse, 0x2, R110 ;  /* 0x000000020f3a7825 */ /* 0x041fe400078e026e */
[----:B------:R0:W5:Y:S04]  /*4520*/  LDG.E.U16 R111, [R84.64] ;  /* 0x00000004546f7981 */ /* 0x000168000c1e1500 */
[----:B------:R1:W5:Y:S01]  /*4530*/  LDG.E.U16 R110, [R58.64] ;  /* 0x000000043a6e7981 */ /* 0x000362000c1e1500 */
[----:B0-----:R-:W-:-:S03]  /*4540*/  IMAD.WIDE R84, R15, 0x2, R112 ;  /* 0x000000020f547825 */ /* 0x001fc600078e0270 */
[----:B------:R0:W5:Y:S01]  /*4550*/  LDG.E.U16 R112, [R52.64] ;  /* 0x0000000434707981 */ /* 0x000162000c1e1500 */
[----:B-1----:R-:W-:-:S03]  /*4560*/  IMAD.WIDE R58, R15, 0x2, R114 ;  /* 0x000000020f3a7825 */ /* 0x002fc600078e0272 */
[----:B------:R1:W5:Y:S04]  /*4570*/  LDG.E.U16 R113, [R54.64] ;  /* 0x0000000436717981 */ /* 0x000368000c1e1500 */
[----:B------:R1:W5:Y:S01]  /*4580*/  LDG.E.U16 R114, [R56.64] ;  /* 0x0000000438727981 */ /* 0x000362000c1e1500 */
[----:B0-----:R-:W-:-:S03]  /*4590*/  IMAD.WIDE R52, R15, 0x2, R162 ;  /* 0x000000020f347825 */ /* 0x001fc600078e02a2 */
[----:B------:R2:W5:Y:S01]  /*45a0*/  LDG.E.U16 R115, [R58.64] ;  /* 0x000000043a737981 */ /* 0x000562000c1e1500 */
[----:B-1----:R-:W-:-:S03]  /*45b0*/  IMAD.WIDE R54, R15, 0x2, R160 ;  /* 0x000000020f367825 */ /* 0x002fc600078e02a0 */
[----:B------:R3:W5:Y:S01]  /*45c0*/  LDG.E.U16 R116, [R84.64] ;  /* 0x0000000454747981 */ /* 0x000762000c1e1500 */
[----:B------:R-:W-:-:S03]  /*45d0*/  IMAD.WIDE R56, R15, 0x2, R158 ;  /* 0x000000020f387825 */ /* 0x000fc600078e029e */
[----:B------:R0:W5:Y:S02]  /*45e0*/  LDG.E.U16 R117, [R52.64] ;  /* 0x0000000434757981 */ /* 0x000164000c1e1500 */
[----:B0-----:R-:W-:-:S04]  /*45f0*/  IMAD.WIDE R52, R15, 0x2, R156 ;  /* 0x000000020f347825 */ /* 0x001fc800078e029c */
[----:B--2---:R-:W-:-:S05]  /*4600*/  IMAD.WIDE R58, R15, 0x2, R136 ;  /* 0x000000020f3a7825 */ /* 0x004fca00078e0288 */
[----:B------:R0:W2:Y:S01]  /*4610*/  LDG.E.U16 R136, [R58.64] ;  /* 0x000000043a887981 */ /* 0x0000a2000c1e1500 */
[----:B---3--:R-:W-:-:S03]  /*4620*/  IMAD.WIDE R84, R15, 0x2, R118 ;  /* 0x000000020f547825 */ /* 0x008fc600078e0276 */
[----:B------:R1:W3:Y:S01]  /*4630*/  LDG.E.U16 R118, [R54.64] ;  /* 0x0000000436767981 */ /* 0x0002e2000c1e1500 */
[----:B0-----:R-:W-:-:S03]  /*4640*/  IMAD.WIDE R58, R15, 0x2, R140 ;  /* 0x000000020f3a7825 */ /* 0x001fc600078e028c */
[----:B------:R0:W2:Y:S04]  /*4650*/  LDG.E.U16 R119, [R56.64] ;  /* 0x0000000438777981 */ /* 0x0000a8000c1e1500 */
[----:B------:R4:W2:Y:S01]  /*4660*/  LDG.E.U16 R137, [R84.64] ;  /* 0x0000000454897981 */ /* 0x0008a2000c1e1500 */
[----:B-1----:R-:W-:-:S03]  /*4670*/  IMAD.WIDE R54, R15, 0x2, R154 ;  /* 0x000000020f367825 */ /* 0x002fc600078e029a */
[----:B------:R1:W2:Y:S01]  /*4680*/  LDG.E.U16 R141, [R58.64] ;  /* 0x000000043a8d7981 */ /* 0x0002a2000c1e1500 */
[----:B0-----:R-:W-:-:S04]  /*4690*/  IMAD.WIDE R56, R15, 0x2, R142 ;  /* 0x000000020f387825 */ /* 0x001fc800078e028e */
[C---:B----4-:R-:W-:Y:S01]  /*46a0*/  IMAD.WIDE R84, R15.reuse, 0x2, R138 ;  /* 0x000000020f547825 */ /* 0x050fe200078e028a */
[----:B------:R0:W4:Y:S03]  /*46b0*/  LDG.E.U16 R140, [R56.64] ;  /* 0x00000004388c7981 */ /* 0x000126000c1e1500 */
[C---:B-1----:R-:W-:Y:S01]  /*46c0*/  IMAD.WIDE R58, R15.reuse, 0x2, R146 ;  /* 0x000000020f3a7825 */ /* 0x042fe200078e0292 */
[----:B------:R1:W4:Y:S04]  /*46d0*/  LDG.E.U16 R138, [R52.64] ;  /* 0x00000004348a7981 */ /* 0x000328000c1e1500 */
[----:B------:R1:W4:Y:S01]  /*46e0*/  LDG.E.U16 R139, [R54.64] ;  /* 0x00000004368b7981 */ /* 0x000322000c1e1500 */
[----:B0-----:R-:W-:-:S03]  /*46f0*/  IMAD.WIDE R56, R15, 0x2, R148 ;  /* 0x000000020f387825 */ /* 0x001fc600078e0294 */
[----:B------:R0:W4:Y:S01]  /*4700*/  LDG.E.U16 R142, [R84.64] ;  /* 0x00000004548e7981 */ /* 0x000122000c1e1500 */
[----:B-1----:R-:W-:-:S03]  /*4710*/  IMAD.WIDE R52, R15, 0x2, R152 ;  /* 0x000000020f347825 */ /* 0x002fc600078e0298 */
[----:B------:R-:W4:Y:S01]  /*4720*/  LDG.E.U16 R56, [R56.64] ;  /* 0x0000000438387981 */ /* 0x000f22000c1e1500 */
[----:B------:R-:W-:-:S03]  /*4730*/  IMAD.WIDE R54, R15, 0x2, R150 ;  /* 0x000000020f367825 */ /* 0x000fc600078e0296 */
[----:B------:R-:W4:Y:S01]  /*4740*/  LDG.E.U16 R52, [R52.64] ;  /* 0x0000000434347981 */ /* 0x000f22000c1e1500 */
[----:B0-----:R-:W-:-:S03]  /*4750*/  IMAD.WIDE R84, R15, 0x2, R144 ;  /* 0x000000020f547825 */ /* 0x001fc600078e0290 */
[----:B------:R-:W4:Y:S04]  /*4760*/  LDG.E.U16 R54, [R54.64] ;  /* 0x0000000436367981 */ /* 0x000f28000c1e1500 */
[----:B------:R-:W4:Y:S04]  /*4770*/  LDG.E.U16 R58, [R58.64] ;  /* 0x000000043a3a7981 */ /* 0x000f28000c1e1500 */
[----:B------:R-:W4:Y:S04]  /*4780*/  LDG.E.U16 R84, [R84.64] ;  /* 0x0000000454547981 */ /* 0x000f28000c1e1500 */
[----:B------:R-:W-:Y:S06]  /*4790*/  BAR.SYNC.DEFER_BLOCKING 0x0 ;  /* 0x0000000000007b1d */ /* 0x000fec0000010000 */
        /* <DEDUP_REMOVED lines=12> */
[----:B-----5:R-:W-:Y:S04]  /*4860*/  STS.U16 [R0+0xe000], R110 ;  /* 0x00e0006e00007388 */ /* 0x020fe80000000400 */
        /* <DEDUP_REMOVED lines=17> */
[----:B---3--:R-:W-:Y:S04]  /*4980*/  STS.U16 [R252+0xf200], R118 ;  /* 0x00f20076fc007388 */ /* 0x008fe80000000400 */
[----:B--2---:R-:W-:Y:S04]  /*4990*/  STS.U16 [R252+0xfa00], R119 ;  /* 0x00fa0077fc007388 */ /* 0x004fe80000000400 */
        /* <DEDUP_REMOVED lines=12> */
[----:B----4-:R-:W-:Y:S04]  /*4a60*/  STS.U16 [R243+0xe400], R138 ;  /* 0x00e4008af3007388 */ /* 0x010fe80000000400 */
        /* <DEDUP_REMOVED lines=19> */
[----:B------:R-:W-:Y:S06]  /*4ba0*/  BAR.SYNC.DEFER_BLOCKING 0x0 ;  /* 0x0000000000007b1d */ /* 0x000fec0000010000 */
[----:B0-----:R-:W2:Y:S04]  /*4bb0*/  LDL.64 R18, [R1+0x180] ;  /* 0x0001800001127983 */ /* 0x001ea80000100a00 */
[----:B------:R-:W-:Y:S04]  /*4bc0*/  LDSM.16.MT88.4 R24, [R12] ;  /* 0x000000000c18783b */ /* 0x000fe80000004200 */
[----:B------:R-:W0:Y:S04]  /*4bd0*/  LDSM.16.M88.4 R168, [R17+0xb000] ;  /* 0x00b0000011a8783b */ /* 0x000e280000000200 */
[----:B------:R-:W1:Y:S04]  /*4be0*/  LDSM.16.M88.4 R56, [R17+0xe800] ;  /* 0x00e800001138783b */ /* 0x000e680000000200 */
[----:B------:R-:W3:Y:S04]  /*4bf0*/  LDSM.16.M88.4 R220, [R17+0x8000] ;  /* 0x0080000011dc783b */ /* 0x000ee80000000200 */
[----:B------:R-:W4:Y:S04]  /*4c00*/  LDSM.16.M88.4 R216, [R17+0x8800] ;  /* 0x0088000011d8783b */ /* 0x000f280000000200 */
[----:B------:R-:W5:Y:S04]  /*4c10*/  LDSM.16.M88.4 R192, [R17+0x9000] ;  /* 0x0090000011c0783b */ /* 0x000f680000000200 */
[----:B------:R-:W0:Y:S04]  /*4c20*/  LDSM.16.M88.4 R204, [R17+0x9800] ;  /* 0x0098000011cc783b */ /* 0x000e280000000200 */
[----:B------:R-:W0:Y:S04]  /*4c30*/  LDSM.16.M88.4 R176, [R17+0xa000] ;  /* 0x00a0000011b0783b */ /* 0x000e280000000200 */
[----:B------:R-:W1:Y:S04]  /*4c40*/  LDSM.16.M88.4 R172, [R17+0xa800] ;  /* 0x00a8000011ac783b */ /* 0x000e680000000200 */
[----:B------:R-:W1:Y:S04]  /*4c50*/  LDSM.16.M88.4 R156, [R17+0xb800] ;  /* 0x00b80000119c783b */ /* 0x000e680000000200 */
[----:B------:R-:W3:Y:S04]  /*4c60*/  LDSM.16.M88.4 R148, [R17+0xc000] ;  /* 0x00c000001194783b */ /* 0x000ee80000000200 */
[----:B------:R-:W3:Y:S04]  /*4c70*/  LDSM.16.M88.4 R140, [R17+0xc800] ;  /* 0x00c80000118c783b */ /* 0x000ee80000000200 */
[----:B------:R-:W4:Y:S04]  /*4c80*/  LDSM.16.M88.4 R88, [R17+0xd000] ;  /* 0x00d000001158783b */ /* 0x000f280000000200 */
[----:B------:R-:W4:Y:S04]  /*4c90*/  LDSM.16.M88.4 R136, [R17+0xd800] ;  /* 0x00d800001188783b */ /* 0x000f280000000200 */
[----:B------:R-:W5:Y:S04]  /*4ca0*/  LDSM.16.M88.4 R52, [R17+0xe000] ;  /* 0x00e000001134783b */ /* 0x000f680000000200 */
[----:B------:R-:W5:Y:S04]  /*4cb0*/  LDSM.16.M88.4 R32, [R17+0xf000] ;  /* 0x00f000001120783b */ /* 0x000f680000000200 */
[----:B------:R-:W5:Y:S04]  /*4cc0*/  LDSM.16.M88.4 R28, [R17+0xf800] ;  /* 0x00f80000111c783b */ /* 0x000f680000000200 */
[----:B------:R-:W5:Y:S01]  /*4cd0*/  LDSM.16.MT88.4 R4, [R12+0x1000] ;  /* 0x001000000c04783b */ /* 0x000f620000004200 */
[C---:B0-----:R-:W-:Y:S03]  /*4ce0*/  HMMA.16816.F32 R160, R24.reuse, R168, RZ ;  /* 0x000000a818a0723c */ /* 0x041fe600000018ff */
[----:B------:R-:W-:Y:S04]  /*4cf0*/  LDSM.16.MT88.4 R36, [R12+0x2000] ;  /* 0x002000000c24783b */ /* 0x000fe80000004200 */
[----:B------:R-:W-:Y:S01]  /*4d00*/  LDSM.16.M88.4 R116, [R3+0x8000] ;  /* 0x008000000374783b */ /* 0x000fe20000000200 */
[C---:B-1----:R-:W-:Y:S08]  /*4d10*/  HMMA.16816.F32 R44, R24.reuse, R56, RZ ;  /* 0x00000038182c723c */ /* 0x042ff000000018ff */
[C---:B---3--:R-:W-:Y:S08]  /*4d20*/  HMMA.16816.F32 R212, R24.reuse, R220, RZ ;  /* 0x000000dc18d4723c */ /* 0x048ff000000018ff */
[C---:B----4-:R-:W-:Y:S08]  /*4d30*/  HMMA.16816.F32 R208, R24.reuse, R216, RZ ;  /* 0x000000d818d0723c */ /* 0x050ff000000018ff */
[C---:B-----5:R-:W-:Y:S08]  /*4d40*/  HMMA.16816.F32 R196, R24.reuse, R192, RZ ;  /* 0x000000c018c4723c */ /* 0x060ff000000018ff */
[C---:B------:R-:W-:Y:S08]  /*4d50*/  HMMA.16816.F32 R188, R24.reuse, R204, RZ ;  /* 0x000000cc18bc723c */ /* 0x040ff000000018ff */
        /* <DEDUP_REMOVED lines=9> */
[----:B------:R-:W-:Y:S08]  /*4df0*/  HMMA.16816.F32 R24, R24, R28, RZ ;  /* 0x0000001c1818723c */ /* 0x000ff000000018ff */
[C---:B------:R-:W-:Y:S01]  /*4e00*/  HMMA.16816.F32 R168, R4.reuse, R170, R160 ;  /* 0x000000aa04a8723c */ /* 0x040fe200000018a0 */
[----:B------:R-:W0:Y:S07]  /*4e10*/  LDSM.16.M88.4 R160, [R3+0xb000] ;  /* 0x00b0000003a0783b */ /* 0x000e2e0000000200 */
[C---:B------:R-:W-:Y:S01]  /*4e20*/  HMMA.16816.F32 R44, R4.reuse, R58, R44 ;  /* 0x0000003a042c723c */ /* 0x040fe2000000182c */
[----:B------:R-:W1:Y:S07]  /*4e30*/  LDSM.16.M88.4 R56, [R3+0xd800] ;  /* 0x00d800000338783b */ /* 0x000e6e0000000200 */
[C---:B------:R-:W-:Y:S01]  /*4e40*/  HMMA.16816.F32 R184, R4.reuse, R178, R184 ;  /* 0x000000b204b8723c */ /* 0x040fe200000018b8 */
[----:B------:R-:W3:Y:S07]  /*4e50*/  LDSM.16.M88.4 R176, [R3+0xa800] ;  /* 0x00a8000003b0783b */ /* 0x000eee0000000200 */
[C---:B------:R-:W-:Y:S01]  /*4e60*/  HMMA.16816.F32 R28, R4.reuse, R30, R24 ;  /* 0x0000001e041c723c */ /* 0x040fe20000001818 */
[----:B------:R-:W4:Y:S07]  /*4e70*/  LDSM.16.M88.4 R24, [R3+0xe000] ;  /* 0x00e000000318783b */ /* 0x000f2e0000000200 */
[C---:B------:R-:W-:Y:S01]  /*4e80*/  HMMA.16816.F32 R216, R4.reuse, R218, R208 ;  /* 0x000000da04d8723c */ /* 0x040fe200000018d0 */
[----:B------:R-:W-:Y:S07]  /*4e90*/  LDSM.16.M88.4 R208, [R3+0x9000] ;  /* 0x0090000003d0783b */ /* 0x000fee0000000200 */
        /* <DEDUP_REMOVED lines=11> */
[----:B------:R-:W5:Y:S07]  /*4f50*/  LDSM.16.M88.4 R108, [R3+0x8800] ;  /* 0x00880000036c783b */ /* 0x000f6e0000000200 */
[C---:B------:R-:W-:Y:S01]  /*4f60*/  HMMA.16816.F32 R84, R4.reuse, R138, R84 ;  /* 0x0000008a0454723c */ /* 0x040fe20000001854 */
[----:B------:R-:W1:Y:S07]  /*4f70*/  LDSM.16.M88.4 R136, [R3+0xc800] ;  /* 0x00c800000388783b */ /* 0x000e6e0000000200 */
[C---:B------:R-:W-:Y:S01]  /*4f80*/  HMMA.16816.F32 R52, R4.reuse, R54, R112 ;  /* 0x000000360434723c */ /* 0x040fe20000001870 */
[----:B------:R-:W2:Y:S07]  /*4f90*/  LDSM.16.M88.4 R112, [R3+0xd000] ;  /* 0x00d000000370783b */ /* 0x000eae0000000200 */
[C---:B------:R-:W-:Y:S01]  /*4fa0*/  HMMA.16816.F32 R40, R4.reuse, R34, R40 ;  /* 0x000000220428723c */ /* 0x040fe20000001828 */
[----:B------:R-:W2:Y:S07]  /*4fb0*/  LDSM.16.M88.4 R32, [R3+0xf000] ;  /* 0x00f000000320783b */ /* 0x000eae0000000200 */
[C---:B------:R-:W-:Y:S01]  /*4fc0*/  HMMA.16816.F32 R164, R4.reuse, R142, R164 ;  /* 0x0000008e04a4723c */ /* 0x040fe200000018a4 */
[----:B------:R-:W2:Y:S07]  /*4fd0*/  LDSM.16.M88.4 R140, [R3+0xf800] ;  /* 0x00f80000038c783b */ /* 0x000eae0000000200 */
[----:B------:R-:W-:Y:S01]  /*4fe0*/  HMMA.16816.F32 R220, R4, R222, R212 ;  /* 0x000000de04dc723c */ /* 0x000fe200000018d4 */
[----:B------:R-:W2:Y:S04]  /*4ff0*/  LDSM.16.MT88.4 R4, [R12+0x3000] ;  /* 0x003000000c04783b */ /* 0x000ea80000004200 */
[----:B------:R-:W-:Y:S03]  /*5000*/  LDSM.16.M88.4 R212, [R17+0x8080] ;  /* 0x0080800011d4783b */ /* 0x000fe60000000200 */
[C---:B0-----:R-:W-:Y:S08]  /*5010*/  HMMA.16816.F32 R168, R36.reuse, R160, R168 ;  /* 0x000000a024a8723c */ /* 0x041ff000000018a8 */
[C---:B-1----:R-:W-:Y:S08]  /*5020*/  HMMA.16816.F32 R84, R36.reuse, R56, R84 ;  /* 0x000000382454723c */ /* 0x042ff00000001854 */
[C---:B---3--:R-:W-:Y:S08]  /*5030*/  HMMA.16816.F32 R180, R36.reuse, R176, R180 ;  /* 0x000000b024b4723c */ /* 0x048ff000000018b4 */
[C---:B----4-:R-:W-:Y:S08]  /*5040*/  HMMA.16816.F32 R52, R36.reuse, R24, R52 ;  /* 0x000000182434723c */ /* 0x050ff00000001834 */
[C---:B------:R-:W-:Y:S08]  /*5050*/  HMMA.16816.F32 R220, R36.reuse, R116, R220 ;  /* 0x0000007424dc723c */ /* 0x040ff000000018dc */
[C---:B-----5:R-:W-:Y:S08]  /*5060*/  HMMA.16816.F32 R216, R36.reuse, R108, R216 ;  /* 0x0000006c24d8723c */ /* 0x060ff000000018d8 */
[C---:B------:R-:W-:Y:S08]  /*5070*/  HMMA.16816.F32 R196, R36.reuse, R208, R196 ;  /* 0x000000d024c4723c */ /* 0x040ff000000018c4 */
[C---:B------:R-:W-:Y:S08]  /*5080*/  HMMA.16816.F32 R204, R36.reuse, R188, R204 ;  /* 0x000000bc24cc723c */ /* 0x040ff000000018cc */
[C---:B------:R-:W-:Y:S08]  /*5090*/  HMMA.16816.F32 R184, R36.reuse, R192, R184 ;  /* 0x000000c024b8723c */ /* 0x040ff000000018b8 */
[C---:B------:R-:W-:Y:S08]  /*50a0*/  HMMA.16816.F32 R156, R36.reuse, R172, R156 ;  /* 0x000000ac249c723c */ /* 0x040ff0000000189c */
[C---:B------:R-:W-:Y:S08]  /*50b0*/  HMMA.16816.F32 R144, R36.reuse, R152, R144 ;  /* 0x000000982490723c */ /* 0x040ff00000001890 */
[C---:B------:R-:W-:Y:S08]  /*50c0*/  HMMA.16816.F32 R164, R36.reuse, R136, R164 ;  /* 0x0000008824a4723c */ /* 0x040ff000000018a4 */
[C---:B--2---:R-:W-:Y:S08]  /*50d0*/  HMMA.16816.F32 R88, R36.reuse, R112, R88 ;  /* 0x000000702458723c */ /* 0x044ff00000001858 */
[C---:B------:R-:W-:Y:S08]  /*50e0*/  HMMA.16816.F32 R44, R36.reuse, R148, R44 ;  /* 0x00000094242c723c */ /* 0x040ff0000000182c */
[C---:B------:R-:W-:Y:S08]  /*50f0*/  HMMA.16816.F32 R40, R36.reuse, R32, R40 ;  /* 0x000000202428723c */ /* 0x040ff00000001828 */
[----:B------:R-:W-:Y:S01]  /*5100*/  HMMA.16816.F32 R36, R36, R140, R28 ;  /* 0x0000008c2424723c */ /* 0x000fe2000000181c */
[----:B------:R-:W-:Y:S07]  /*5110*/  LDSM.16.MT88.4 R28, [R12+0x4000] ;  /* 0x004000000c1c783b */ /* 0x000fee0000004200 */
[C---:B------:R-:W-:Y:S01]  /*5120*/  HMMA.16816.F32 R160, R4.reuse, R162, R168 ;  /* 0x000000a204a0723c */ /* 0x040fe200000018a8 */
[----:B------:R-:W0:Y:S07]  /*5130*/  LDSM.16.M88.4 R168, [R17+0xa880] ;  /* 0x00a8800011a8783b */ /* 0x000e2e0000000200 */
[C---:B------:R-:W-:Y:S01]  /*5140*/  HMMA.16816.F32 R84, R4.reuse, R58, R84 ;  /* 0x0000003a0454723c */ /* 0x040fe20000001854 */
[----:B------:R-:W1:Y:S07]  /*5150*/  LDSM.16.M88.4 R56, [R17+0xe080] ;  /* 0x00e080001138783b */ /* 0x000e6e0000000200 */
[C---:B------:R-:W-:Y:S01]  /*5160*/  HMMA.16816.F32 R180, R4.reuse, R178, R180 ;  /* 0x000000b204b4723c */ /* 0x040fe200000018b4 */
[----:B------:R-:W-:Y:S07]  /*5170*/  LDSM.16.M88.4 R176, [R17+0xb080] ;  /* 0x00b0800011b0783b */ /* 0x000fee0000000200 */
[C---:B------:R-:W-:Y:S01]  /*5180*/  HMMA.16816.F32 R24, R4.reuse, R26, R52 ;  /* 0x0000001a0418723c */ /* 0x040fe20000001834 */
[----:B------:R-:W2:Y:S07]  /*5190*/  LDSM.16.M88.4 R52, [R17+0xc080] ;  /* 0x00c080001134783b */ /* 0x000eae0000000200 */
        /* <DEDUP_REMOVED lines=13> */
[----:B------:R-:W2:Y:S07]  /*5270*/  LDSM.16.M88.4 R88, [R17+0x9880] ;  /* 0x009880001158783b */ /* 0x000eae0000000200 */
[C---:B------:R-:W-:Y:S01]  /*5280*/  HMMA.16816.F32 R148, R4.reuse, R150, R44 ;  /* 0x000000960494723c */ /* 0x040fe2000000182c */
[----:B------:R-:W-:Y:S07]  /*5290*/  LDSM.16.M88.4 R44, [R17+0xe880] ;  /* 0x00e88000112c783b */ /* 0x000fee0000000200 */
[C---:B------:R-:W-:Y:S01]  /*52a0*/  HMMA.16816.F32 R32, R4.reuse, R34, R40 ;  /* 0x000000220420723c */ /* 0x040fe20000001828 */
[----:B------:R-:W-:Y:S07]  /*52b0*/  LDSM.16.M88.4 R40, [R17+0xf080] ;  /* 0x00f080001128783b */ /* 0x000fee0000000200 */
[C---:B------:R-:W-:Y:S01]  /*52c0*/  HMMA.16816.F32 R140, R4.reuse, R142, R36 ;  /* 0x0000008e048c723c */ /* 0x040fe20000001824 */
[----:B------:R-:W3:Y:S07]  /*52d0*/  LDSM.16.M88.4 R36, [R17+0xd080] ;  /* 0x00d080001124783b */ /* 0x000eee0000000200 */
[----:B------:R-:W-:Y:S01]  /*52e0*/  HMMA.16816.F32 R116, R4, R118, R220 ;  /* 0x000000760474723c */ /* 0x000fe200000018dc */
[----:B------:R-:W5:Y:S01]  /*52f0*/  LDL.64 R220, [R1+0x140] ;  /* 0x0001400001dc7983 */ /* 0x000f620000100a00 */
[----:B------:R-:W-:-:S03]  /*5300*/  IMAD.WIDE R18, R2, 0x2, R18 ;  /* 0x0000000202127825 */ /* 0x000fc600078e0212 */
[----:B------:R-:W5:Y:S03]  /*5310*/  LDL.64 R222, [R1+0x138] ;  /* 0x0001380001de7983 */ /* 0x000f660000100a00 */
[----:B------:R-:W-:Y:S01]  /*5320*/  HMMA.16816.F32 R108, R4, R110, R216 ;  /* 0x0000006e046c723c */ /* 0x000fe200000018d8 */
[----:B------:R-:W4:Y:S04]  /*5330*/  LDSM.16.M88.4 R4, [R17+0xf880] ;  /* 0x00f880001104783b */ /* 0x000f280000000200 */
[----:B------:R-:W4:Y:S03]  /*5340*/  LDSM.16.MT88.4 R216, [R12+0x5000] ;  /* 0x005000000cd8783b */ /* 0x000f260000004200 */
[C---:B0-----:R-:W-:Y:S01]  /*5350*/  HMMA.16816.F32 R180, R28.reuse, R168, R180 ;  /* 0x000000a81cb4723c */ /* 0x041fe200000018b4 */
[----:B------:R0:W5:Y:S07]  /*5360*/  LDG.E.U16 R10, [R18.64] ;  /* 0x00000004120a7981 */ /* 0x00016e000c1e1500 */
[C---:B-1----:R-:W-:Y:S08]  /*5370*/  HMMA.16816.F32 R24, R28.reuse, R56, R24 ;  /* 0x000000381c18723c */ /* 0x042ff00000001818 */
[C---:B--2---:R-:W-:Y:S08]  /*5380*/  HMMA.16816.F32 R144, R28.reuse, R52, R144 ;  /* 0x000000341c90723c */ /* 0x044ff00000001890 */
[C---:B------:R-:W-:Y:S08]  /*5390*/  HMMA.16816.F32 R116, R28.reuse, R212, R116 ;  /* 0x000000d41c74723c */ /* 0x040ff00000001874 */
[C---:B---3--:R-:W-:Y:S08]  /*53a0*/  HMMA.16816.F32 R108, R28.reuse, R208, R108 ;  /* 0x000000d01c6c723c */ /* 0x048ff0000000186c */
[C---:B----4-:R-:W-:Y:S08]  /*53b0*/  HMMA.16816.F32 R196, R28.reuse, R204, R196 ;  /* 0x000000cc1cc4723c */ /* 0x050ff000000018c4 */
[C---:B------:R-:W-:Y:S08]  /*53c0*/  HMMA.16816.F32 R188, R28.reuse, R88, R188 ;  /* 0x000000581cbc723c */ /* 0x040ff000000018bc */
        /* <DEDUP_REMOVED lines=8> */
[----:B------:R-:W-:Y:S01]  /*5450*/  HMMA.16816.F32 R28, R28, R4, R140 ;  /* 0x000000041c1c723c */ /* 0x000fe2000000188c */
[----:B------:R-:W-:Y:S07]  /*5460*/  LDSM.16.MT88.4 R140, [R12+0x6000] ;  /* 0x006000000c8c783b */ /* 0x000fee0000004200 */
[C---:B------:R-:W-:Y:S01]  /*5470*/  HMMA.16816.F32 R180, R216.reuse, R170, R180 ;  /* 0x000000aad8b4723c */ /* 0x040fe200000018b4 */
[----:B------:R-:W1:Y:S07]  /*5480*/  LDSM.16.M88.4 R168, [R3+0xc080] ;  /* 0x00c0800003a8783b */ /* 0x000e6e0000000200 */
[C---:B------:R-:W-:Y:S01]  /*5490*/  HMMA.16816.F32 R24, R216.reuse, R58, R24 ;  /* 0x0000003ad818723c */ /* 0x040fe20000001818 */
[----:B------:R-:W2:Y:S07]  /*54a0*/  LDSM.16.M88.4 R56, [R3+0xc880] ;  /* 0x00c880000338783b */ /* 0x000eae0000000200 */
[C---:B------:R-:W-:Y:S01]  /*54b0*/  HMMA.16816.F32 R52, R216.reuse, R54, R144 ;  /* 0x00000036d834723c */ /* 0x040fe20000001890 */
[----:B------:R-:W-:Y:S07]  /*54c0*/  LDSM.16.M88.4 R144, [R3+0xf080] ;  /* 0x00f080000390783b */ /* 0x000fee0000000200 */
[----:B------:R-:W-:Y:S01]  /*54d0*/  HMMA.16816.F32 R164, R216, R138, R164 ;  /* 0x0000008ad8a4723c */ /* 0x000fe200000018a4 */
[----:B------:R-:W-:Y:S11]  /*54e0*/  LDSM.16.M88.4 R136, [R3+0xf880] ;  /* 0x00f880000388783b */ /* 0x000ff60000000200 */
[----:B------:R-:W-:Y:S04]  /*54f0*/  @!UPT UIADD3 URZ, URZ, URZ, URZ ;  /* 0x0000003f3f3ff290 */ /* 0x000fe8000fffe03f */
[C---:B-1----:R-:W-:Y:S01]  /*5500*/  HMMA.16816.F32 R52, R140.reuse, R168, R52 ;  /* 0x000000a88c34723c */ /* 0x042fe20000001834 */
[----:B------:R-:W0:Y:S07]  /*5510*/  LDL.64 R168, [R1+0x178] ;  /* 0x0001780001a87983 */ /* 0x000e2e0000100a00 */
[----:B--2---:R-:W-:Y:S01]  /*5520*/  HMMA.16816.F32 R164, R140, R56, R164 ;  /* 0x000000388ca4723c */ /* 0x004fe200000018a4 */
[----:B------:R-:W2:Y:S07]  /*5530*/  LDL.64 R56, [R1+0x188] ;  /* 0x0001880001387983 */ /* 0x000eae0000100a00 */
        /* <DEDUP_REMOVED lines=9> */
[----:B------:R-:W1:Y:S07]  /*55d0*/  LDSM.16.M88.4 R192, [R3+0xb880] ;  /* 0x00b8800003c0783b */ /* 0x000e6e0000000200 */
[C---:B------:R-:W-:Y:S01]  /*55e0*/  HMMA.16816.F32 R176, R216.reuse, R178, R160 ;  /* 0x000000b2d8b0723c */ /* 0x040fe200000018a0 */
[----:B------:R-:W-:Y:S07]  /*55f0*/  LDSM.16.M88.4 R160, [R3+0xd080] ;  /* 0x00d0800003a0783b */ /* 0x000fee0000000200 */
[C---:B------:R-:W-:Y:S01]  /*5600*/  HMMA.16816.F32 R172, R216.reuse, R154, R172 ;  /* 0x0000009ad8ac723c */ /* 0x040fe200000018ac */
[----:B------:R-:W-:Y:S07]  /*5610*/  LDSM.16.M88.4 R152, [R3+0xe080] ;  /* 0x00e080000398783b */ /* 0x000fee0000000200 */
[C---:B------:R-:W-:Y:S01]  /*5620*/  HMMA.16816.F32 R36, R216.reuse, R38, R112 ;  /* 0x00000026d824723c */ /* 0x040fe20000001870 */
[----:B------:R-:W3:Y:S07]  /*5630*/  LDSM.16.M88.4 R112, [R3+0xa880] ;  /* 0x00a880000370783b */ /* 0x000eee0000000200 */
[C---:B------:R-:W-:Y:S01]  /*5640*/  HMMA.16816.F32 R156, R216.reuse, R158, R84 ;  /* 0x0000009ed89c723c */ /* 0x040fe20000001854 */
[----:B------:R-:W-:Y:S07]  /*5650*/  LDSM.16.M88.4 R84, [R3+0xa080] ;  /* 0x00a080000354783b */ /* 0x000fee0000000200 */
[C---:B------:R-:W-:Y:S01]  /*5660*/  HMMA.16816.F32 R148, R216.reuse, R46, R148 ;  /* 0x0000002ed894723c */ /* 0x040fe20000001894 */
[----:B------:R-:W4:Y:S07]  /*5670*/  LDSM.16.M88.4 R44, [R3+0xd880] ;  /* 0x00d88000032c783b */ /* 0x000f2e0000000200 */
[C---:B------:R-:W-:Y:S01]  /*5680*/  HMMA.16816.F32 R40, R216.reuse, R42, R32 ;  /* 0x0000002ad828723c */ /* 0x040fe20000001820 */
[----:B------:R-:W-:Y:S07]  /*5690*/  LDSM.16.MT88.4 R32, [R12+0x7000] ;  /* 0x007000000c20783b */ /* 0x000fee0000004200 */
[----:B------:R-:W-:Y:S01]  /*56a0*/  HMMA.16816.F32 R216, R216, R6, R28 ;  /* 0x00000006d8d8723c */ /* 0x000fe2000000181c */
[----:B------:R-:W5:Y:S04]  /*56b0*/  LDSM.16.M88.4 R4, [R3+0xb080] ;  /* 0x00b080000304783b */ /* 0x000f680000000200 */
[----:B------:R-:W5:Y:S03]  /*56c0*/  LDSM.16.M88.4 R28, [R3+0xe880] ;  /* 0x00e88000031c783b */ /* 0x000f660000000200 */
[C---:B-1----:R-:W-:Y:S08]  /*56d0*/  HMMA.16816.F32 R172, R140.reuse, R192, R172 ;  /* 0x000000c08cac723c */ /* 0x042ff000000018ac */
[C---:B---3--:R-:W-:Y:S08]  /*56e0*/  HMMA.16816.F32 R180, R140.reuse, R112, R180 ;  /* 0x000000708cb4723c */ /* 0x048ff000000018b4 */
[C---:B----4-:R-:W-:Y:S01]  /*56f0*/  HMMA.16816.F32 R156, R140.reuse, R44, R156 ;  /* 0x0000002c8c9c723c */ /* 0x050fe2000000189c */
[----:B------:R-:W3:Y:S07]  /*5700*/  LDL.64 R44, [R1+0x190] ;  /* 0x00019000012c7983 */ /* 0x000eee0000100a00 */
[C---:B------:R-:W-:Y:S08]  /*5710*/  HMMA.16816.F32 R212, R140.reuse, R116, R212 ;  /* 0x000000748cd4723c */ /* 0x040ff000000018d4 */
[C---:B-----5:R-:W-:Y:S08]  /*5720*/  HMMA.16816.F32 R176, R140.reuse, R4, R176 ;  /* 0x000000048cb0723c */ /* 0x060ff000000018b0 */
[C---:B------:R-:W-:Y:S08]  /*5730*/  HMMA.16816.F32 R208, R140.reuse, R108, R208 ;  /* 0x0000006c8cd0723c */ /* 0x040ff000000018d0 */
[C---:B------:R-:W-:Y:S08]  /*5740*/  HMMA.16816.F32 R204, R140.reuse, R88, R204 ;  /* 0x000000588ccc723c */ /* 0x040ff000000018cc */
[C---:B------:R-:W-:Y:S08]  /*5750*/  HMMA.16816.F32 R188, R140.reuse, R196, R188 ;  /* 0x000000c48cbc723c */ /* 0x040ff000000018bc */
[C---:B------:R-:W-:Y:S08]  /*5760*/  HMMA.16816.F32 R184, R140.reuse, R84, R184 ;  /* 0x000000548cb8723c */ /* 0x040ff000000018b8 */
[C---:B------:R-:W-:Y:S01]  /*5770*/  HMMA.16816.F32 R36, R140.reuse, R160, R36 ;  /* 0x000000a08c24723c */ /* 0x040fe20000001824 */
[----:B------:R-:W4:Y:S07]  /*5780*/  LDL.64 R160, [R1+0x150] ;  /* 0x0001500001a07983 */ /* 0x000f2e0000100a00 */
[C---:B------:R-:W-:Y:S01]  /*5790*/  HMMA.16816.F32 R24, R140.reuse, R152, R24 ;  /* 0x000000988c18723c */ /* 0x040fe20000001818 */
[----:B------:R-:W5:Y:S07]  /*57a0*/  LDL.64 R152, [R1+0x148] ;  /* 0x0001480001987983 */ /* 0x000f6e0000100a00 */
[C---:B------:R-:W-:Y:S08]  /*57b0*/  HMMA.16816.F32 R148, R140.reuse, R28, R148 ;  /* 0x0000001c8c94723c */ /* 0x040ff00000001894 */
[C---:B------:R-:W-:Y:S01]  /*57c0*/  HMMA.16816.F32 R40, R140.reuse, R144, R40 ;  /* 0x000000908c28723c */ /* 0x040fe20000001828 */
[----:B------:R-:W5:Y:S07]  /*57d0*/  LDL.64 R144, [R1+0x170] ;  /* 0x0001700001907983 */ /* 0x000f6e0000100a00 */
[----:B------:R-:W-:Y:S01]  /*57e0*/  HMMA.16816.F32 R140, R140, R136, R216 ;  /* 0x000000888c8c723c */ /* 0x000fe200000018d8 */
[----:B------:R-:W5:Y:S04]  /*57f0*/  LDL.64 R136, [R1+0x168] ;  /* 0x0001680001887983 */ /* 0x000f680000100a00 */
[----:B------:R-:W5:Y:S04]  /*5800*/  LDL.64 R218, [R1+0x158] ;  /* 0x0001580001da7983 */ /* 0x000f680000100a00 */
[----:B------:R-:W5:Y:S01]  /*5810*/  LDL.64 R216, [R1+0x160] ;  /* 0x0001600001d87983 */ /* 0x000f620000100a00 */
[C---:B------:R-:W-:Y:S03]  /*5820*/  HMMA.16816.F32 R52, R32.reuse, R170, R52 ;  /* 0x000000aa2034723c */ /* 0x040fe60000001834 */
[----:B------:R-:W5:Y:S05]  /*5830*/  LDL.64 R170, [R1+0x128] ;  /* 0x0001280001aa7983 */ /* 0x000f6a0000100a00 */
[C---:B------:R-:W-:Y:S01]  /*5840*/  HMMA.16816.F32 R4, R32.reuse, R6, R176 ;  /* 0x000000062004723c */ /* 0x040fe200000018b0 */
[----:B------:R-:W5:Y:S04]  /*5850*/  LDL.64 R178, [R1+0x110] ;  /* 0x0001100001b27983 */ /* 0x000f680000100a00 */
[----:B------:R-:W5:Y:S03]  /*5860*/  LDL.64 R176, [R1+0x100] ;  /* 0x0001000001b07983 */ /* 0x000f660000100a00 */
        /* <DEDUP_REMOVED lines=9> */
[----:B------:R-:W-:Y:S01]  /*5900*/  HMMA.16816.F32 R84, R32, R86, R184 ;  /* 0x000000562054723c */ /* 0x000fe200000018b8 */
[----:B------:R-:W5:Y:S04]  /*5910*/  LDL.64 R186, [R1+0xb8] ;  /* 0x0000b80001ba7983 */ /* 0x000f680000100a00 */
[----:B------:R-:W5:Y:S01]  /*5920*/  LDL.64 R184, [R1+0xb0] ;  /* 0x0000b00001b87983 */ /* 0x000f620000100a00 */
[----:B0-----:R-:W-:-:S03]  /*5930*/  IMAD.WIDE R18, R2, 0x2, R168 ;  /* 0x0000000202127825 */ /* 0x001fc600078e02a8 */
[----:B------:R-:W5:Y:S01]  /*5940*/  LDL.64 R168, [R1+0x120] ;  /* 0x0001200001a87983 */ /* 0x000f620000100a00 */
[----:B------:R-:W-:Y:S03]  /*5950*/  HMMA.16816.F32 R36, R32, R162, R36 ;  /* 0x000000a22024723c */ /* 0x000fe60000001824 */
[----:B------:R0:W5:Y:S01]  /*5960*/  LDG.E.U16 R19, [R18.64] ;  /* 0x0000000412137981 */ /* 0x000162000c1e1500 */
[----:B--2---:R-:W-:-:S04]  /*5970*/  IMAD.WIDE R28, R2, 0x2, R56 ;  /* 0x00000002021c7825 */ /* 0x004fc800078e0238 */
[C---:B------:R-:W-:Y:S01]  /*5980*/  HMMA.16816.F32 R56, R32.reuse, R58, R164 ;  /* 0x0000003a2038723c */ /* 0x040fe200000018a4 */
[----:B------:R-:W5:Y:S04]  /*5990*/  LDL.64 R166, [R1+0xf8] ;  /* 0x0000f80001a67983 */ /* 0x000f680000100a00 */
[----:B------:R1:W5:Y:S04]  /*59a0*/  LDG.E.U16 R14, [R28.64] ;  /* 0x000000041c0e7981 */ /* 0x000368000c1e1500 */
[----:B------:R-:W5:Y:S01]  /*59b0*/  LDL.64 R164, [R1+0x118] ;  /* 0x0001180001a47983 */ /* 0x000f620000100a00 */
[----:B------:R-:W-:Y:S01]  /*59c0*/  HMMA.16816.F32 R24, R32, R154, R24 ;  /* 0x0000009a2018723c */ /* 0x000fe20000001818 */
[----:B---3--:R-:W-:-:S05]  /*59d0*/  IMAD.WIDE R44, R2, 0x2, R44 ;  /* 0x00000002022c7825 */ /* 0x008fca00078e022c */
[----:B------:R3:W2:Y:S01]  /*59e0*/  LDG.E.U16 R13, [R44.64] ;  /* 0x000000042c0d7981 */ /* 0x0006a2000c1e1500 */
[----:B----4-:R-:W-:-:S06]  /*59f0*/  IMAD.WIDE R160, R2, 0x2, R160 ;  /* 0x0000000202a07825 */ /* 0x010fcc00078e02a0 */
[----:B------:R4:W2:Y:S01]  /*5a00*/  LDG.E.U16 R160, [R160.64] ;  /* 0x00000004a0a07981 */ /* 0x0008a2000c1e1500 */
[----:B-----5:R-:W-:-:S05]  /*5a10*/  IMAD.WIDE R162, R2, 0x2, R152 ;  /* 0x0000000202a27825 */ /* 0x020fca00078e0298 */
[----:B----4-:R4:W5:Y:S01]  /*5a20*/  LDG.E.U16 R161, [R162.64] ;  /* 0x00000004a2a17981 */ /* 0x010962000c1e1500 */
[----:B------:R-:W-:-:S06]  /*5a30*/  IMAD.WIDE R144, R2, 0x2, R144 ;  /* 0x0000000202907825 */ /* 0x000fcc00078e0290 */
[----:B------:R0:W2:Y:S01]  /*5a40*/  LDG.E.U16 R144, [R144.64] ;  /* 0x0000000490907981 */ /* 0x0000a2000c1e1500 */
[----:B---3--:R-:W-:-:S04]  /*5a50*/  IMAD.WIDE R44, R2, 0x2, R136 ;  /* 0x00000002022c7825 */ /* 0x008fc800078e0288 */
[C---:B-1----:R-:W-:Y:S01]  /*5a60*/  IMAD.WIDE R28, R2.reuse, 0x2, R218 ;  /* 0x00000002021c7825 */ /* 0x042fe200078e02da */
[----:B------:R1:W3:Y:S03]  /*5a70*/  LDG.E.U16 R16, [R44.64] ;  /* 0x000000042c107981 */ /* 0x0002e6000c1e1500 */
[C---:B------:R-:W-:Y:S01]  /*5a80*/  IMAD.WIDE R136, R2.reuse, 0x2, R216 ;  /* 0x0000000202887825 */ /* 0x040fe200078e02d8 */
[----:B0-----:R0:W2:Y:S05]  /*5a90*/  LDG.E.U16 R18, [R28.64] ;  /* 0x000000041c127981 */ /* 0x0010aa000c1e1500 */
[----:B------:R4:W2:Y:S01]  /*5aa0*/  LDG.E.U16 R136, [R136.64] ;  /* 0x0000000488887981 */ /* 0x0008a2000c1e1500 */
[----:B-1----:R-:W-:-:S04]  /*5ab0*/  IMAD.WIDE R44, R2, 0x2, R220 ;  /* 0x00000002022c7825 */ /* 0x002fc800078e02dc */
[C---:B0-----:R-:W-:Y:S01]  /*5ac0*/  IMAD.WIDE R28, R2.reuse, 0x2, R222 ;  /* 0x00000002021c7825 */ /* 0x041fe200078e02de */
[----:B------:R0:W2:Y:S03]  /*5ad0*/  LDG.E.U16 R145, [R44.64] ;  /* 0x000000042c917981 */ /* 0x0000a6000c1e1500 */
[C---:B----4-:R-:W-:Y:S01]  /*5ae0*/  IMAD.WIDE R162, R2.reuse, 0x2, R178 ;  /* 0x0000000202a27825 */ /* 0x050fe200078e02b2 */
[----:B------:R1:W4:Y:S03]  /*5af0*/  LDG.E.U16 R137, [R28.64] ;  /* 0x000000041c897981 */ /* 0x000326000c1e1500 */
[C---:B------:R-:W-:Y:S01]  /*5b00*/  IMAD.WIDE R154, R2.reuse, 0x2, R176 ;  /* 0x00000002029a7825 */ /* 0x040fe200078e02b0 */
[----:B------:R-:W2:Y:S01]  /*5b10*/  LDL.64 R178, [R1+0xa8] ;  /* 0x0000a80001b27983 */ /* 0x000ea20000100a00 */
[----:B0-----:R-:W-:Y:S03]  /*5b20*/  HMMA.16816.F32 R44, R32, R46, R156 ;  /* 0x0000002e202c723c */ /* 0x001fe6000000189c */
[----:B------:R-:W2:Y:S01]  /*5b30*/  LDL.64 R176, [R1+0x98] ;  /* 0x0000980001b07983 */ /* 0x000ea20000100a00 */
[----:B-1----:R-:W-:-:S03]  /*5b40*/  IMAD.WIDE R28, R2, 0x2, R172 ;  /* 0x00000002021c7825 */ /* 0x002fc600078e02ac */
[----:B------:R-:W2:Y:S01]  /*5b50*/  LDL.64 R172, [R1+0xa0] ;  /* 0x0000a00001ac7983 */ /* 0x000ea20000100a00 */
[----:B------:R-:W-:-:S03]  /*5b60*/  IMAD.WIDE R158, R2, 0x2, R170 ;  /* 0x00000002029e7825 */ /* 0x000fc600078e02aa */
[----:B------:R-:W3:Y:S04]  /*5b70*/  LDL.64 R170, [R1+0xd0] ;  /* 0x0000d00001aa7983 */ /* 0x000ee80000100a00 */
[----:B------:R0:W4:Y:S04]  /*5b80*/  LDG.E.U16 R159, [R158.64] ;  /* 0x000000049e9f7981 */ /* 0x000128000c1e1500 */
[----:B------:R1:W4:Y:S04]  /*5b90*/  LDG.E.U16 R155, [R154.64] ;  /* 0x000000049a9b7981 */ /* 0x000328000c1e1500 */
[----:B0-----:R0:W4:Y:S02]  /*5ba0*/  LDG.E.U16 R158, [R28.64] ;  /* 0x000000041c9e7981 */ /* 0x001124000c1e1500 */
[----:B0-----:R-:W-:-:S02]  /*5bb0*/  IMAD.WIDE R28, R2, 0x2, R174 ;  /* 0x00000002021c7825 */ /* 0x001fc400078e02ae */
[----:B------:R-:W4:Y:S02]  /*5bc0*/  LDL.64 R174, [R1+0x90] ;  /* 0x0000900001ae7983 */ /* 0x000f240000100a00 */
[C---:B------:R-:W-:Y:S02]  /*5bd0*/  IMAD.WIDE R156, R2.reuse, 0x2, R168 ;  /* 0x00000002029c7825 */ /* 0x040fe400078e02a8 */
[----:B------:R-:W4:Y:S04]  /*5be0*/  LDL.64 R168, [R1+0xc0] ;  /* 0x0000c00001a87983 */ /* 0x000f280000100a00 */
[----:B------:R0:W5:Y:S01]  /*5bf0*/  LDG.E.U16 R156, [R156.64] ;  /* 0x000000049c9c7981 */ /* 0x000162000c1e1500 */
[----:B------:R-:W-:-:S05]  /*5c00*/  IMAD.WIDE R166, R2, 0x2, R166 ;  /* 0x0000000202a67825 */ /* 0x000fca00078e02a6 */
[----:B-1----:R1:W5:Y:S04]  /*5c10*/  LDG.E.U16 R154, [R166.64] ;  /* 0x00000004a69a7981 */ /* 0x002368000c1e1500 */
[----:B0-----:R0:W5:Y:S02]  /*5c20*/  LDG.E.U16 R157, [R162.64] ;  /* 0x00000004a29d7981 */ /* 0x001164000c1e1500 */
[C---:B0-----:R-:W-:Y:S02]  /*5c30*/  IMAD.WIDE R162, R2.reuse, 0x2, R182 ;  /* 0x0000000202a27825 */ /* 0x041fe400078e02b6 */
[----:B------:R-:W5:Y:S04]  /*5c40*/  LDL.64 R182, [R1+0x88] ;  /* 0x0000880001b67983 */ /* 0x000f680000100a00 */
[----:B------:R0:W5:Y:S01]  /*5c50*/  LDG.E.U16 R163, [R162.64] ;  /* 0x00000004a2a37981 */ /* 0x000162000c1e1500 */
[C---:B-1----:R-:W-:Y:S01]  /*5c60*/  IMAD.WIDE R166, R2.reuse, 0x2, R186 ;  /* 0x0000000202a67825 */ /* 0x042fe200078e02ba */
[----:B------:R-:W-:Y:S02]  /*5c70*/  HMMA.16816.F32 R108, R32, R110, R208 ;  /* 0x0000006e206c723c */ /* 0x000fe400000018d0 */
[----:B------:R-:W5:Y:S01]  /*5c80*/  LDL.64 R208, [R1+0x58] ;  /* 0x0000580001d07983 */ /* 0x000f620000100a00 */
[----:B------:R-:W-:-:S03]  /*5c90*/  IMAD.WIDE R152, R2, 0x2, R202 ;  /* 0x0000000202987825 */ /* 0x000fc600078e02ca */
[----:B------:R-:W5:Y:S04]  /*5ca0*/  LDL.64 R210, [R1+0x60] ;  /* 0x0000600001d27983 */ /* 0x000f680000100a00 */
[----:B0-----:R0:W5:Y:S01]  /*5cb0*/  LDG.E.U16 R162, [R28.64] ;  /* 0x000000041ca27981 */ /* 0x001162000c1e1500 */
[----:B------:R-:W-:-:S03]  /*5cc0*/  IMAD.WIDE R164, R2, 0x2, R164 ;  /* 0x0000000202a47825 */ /* 0x000fc600078e02a4 */
[----:B------:R1:W5:Y:S01]  /*5cd0*/  LDG.E.U16 R152, [R152.64] ;  /* 0x0000000498987981 */ /* 0x000362000c1e1500 */
[C---:B------:R-:W-:Y:S03]  /*5ce0*/  HMMA.16816.F32 R40, R32.reuse, R146, R40 ;  /* 0x000000922028723c */ /* 0x040fe60000001828 */
[----:B------:R-:W5:Y:S04]  /*5cf0*/  LDL.64 R202, [R1+0x30] ;  /* 0x0000300001ca7983 */ /* 0x000f680000100a00 */
[----:B------:R-:W5:Y:S01]  /*5d00*/  LDL.64 R186, [R1+0x18] ;  /* 0x0000180001ba7983 */ /* 0x000f620000100a00 */
[----:B0-----:R-:W-:Y:S03]  /*5d10*/  HMMA.16816.F32 R28, R32, R30, R148 ;  /* 0x0000001e201c723c */ /* 0x001fe60000001894 */
[----:B-1----:R0:W5:Y:S04]  /*5d20*/  LDG.E.U16 R153, [R164.64] ;  /* 0x00000004a4997981 */ /* 0x002168000c1e1500 */
[----:B------:R-:W-:-:S02]  /*5d30*/  IMAD.WIDE R148, R2, 0x2, R188 ;  /* 0x0000000202947825 */ /* 0x000fc400078e02bc */
[----:B------:R-:W5:Y:S02]  /*5d40*/  LDL.64 R188, [R1+0x78] ;  /* 0x0000780001bc7983 */ /* 0x000f640000100a00 */
[C---:B------:R-:W-:Y:S02]  /*5d50*/  IMAD.WIDE R150, R2.reuse, 0x2, R180 ;  /* 0x0000000202967825 */ /* 0x040fe400078e02b4 */
[----:B------:R-:W5:Y:S04]  /*5d60*/  LDL.64 R180, [R1+0x80] ;  /* 0x0000800001b47983 */ /* 0x000f680000100a00 */
[----:B------:R1:W5:Y:S01]  /*5d70*/  LDG.E.U16 R149, [R148.64] ;  /* 0x0000000494957981 */ /* 0x000362000c1e1500 */
[C---:B0-----:R-:W-:Y:S01]  /*5d80*/  IMAD.WIDE R164, R2.reuse, 0x2, R190 ;  /* 0x0000000202a47825 */ /* 0x041fe200078e02be */
[C---:B------:R-:W-:Y:S02]  /*5d90*/  HMMA.16816.F32 R88, R32.reuse, R90, R204 ;  /* 0x0000005a2058723c */ /* 0x040fe400000018cc */
[----:B------:R0:W5:Y:S04]  /*5da0*/  LDG.E.U16 R151, [R150.64] ;  /* 0x0000000496977981 */ /* 0x000168000c1e1500 */
[----:B------:R0:W5:Y:S04]  /*5db0*/  LDG.E.U16 R164, [R164.64] ;  /* 0x00000004a4a47981 */ /* 0x000168000c1e1500 */
[----:B-1----:R1:W5:Y:S04]  /*5dc0*/  LDG.E.U16 R148, [R166.64] ;  /* 0x00000004a6947981 */ /* 0x002368000c1e1500 */
[----:B------:R-:W5:Y:S01]  /*5dd0*/  LDL.64 R206, [R1+0x50] ;  /* 0x0000500001ce7983 */ /* 0x000f620000100a00 */
[----:B------:R-:W-:Y:S03]  /*5de0*/  HMMA.16816.F32 R116, R32, R118, R212 ;  /* 0x000000762074723c */ /* 0x000fe600000018d4 */
[----:B------:R-:W5:Y:S01]  /*5df0*/  LDL.64 R204, [R1+0x38] ;  /* 0x0000380001cc7983 */ /* 0x000f620000100a00 */
[----:B-1----:R-:W-:-:S03]  /*5e00*/  IMAD.WIDE R166, R2, 0x2, R184 ;  /* 0x0000000202a67825 */ /* 0x002fc600078e02b8 */
[----:B------:R-:W5:Y:S01]  /*5e10*/  LDL.64 R184, [R1+0x70] ;  /* 0x0000700001b87983 */ /* 0x000f620000100a00 */
[----:B------:R-:W-:Y:S03]  /*5e20*/  HMMA.16816.F32 R32, R32, R138, R140 ;  /* 0x0000008a2020723c */ /* 0x000fe6000000188c */
[----:B------:R-:W5:Y:S04]  /*5e30*/  LDL.64 R190, [R1+0x20] ;  /* 0x0000200001be7983 */ /* 0x000f680000100a00 */
[----:B------:R1:W5:Y:S01]  /*5e40*/  LDG.E.U16 R167, [R166.64] ;  /* 0x00000004a6a77981 */ /* 0x000362000c1e1500 */
[----:B--2---:R-:W-:-:S03]  /*5e50*/  IMAD.WIDE R146, R2, 0x2, R172 ;  /* 0x0000000202927825 */ /* 0x004fc600078e02ac */
[----:B------:R-:W2:Y:S01]  /*5e60*/  LDL.64 R172, [R1+0x68] ;  /* 0x0000680001ac7983 */ /* 0x000ea20000100a00 */
[----:B---3--:R-:W-:-:S03]  /*5e70*/  IMAD.WIDE R170, R2, 0x2, R170 ;  /* 0x0000000202aa7825 */ /* 0x008fc600078e02aa */
[----:B------:R3:W2:Y:S04]  /*5e80*/  LDG.E.U16 R147, [R146.64] ;  /* 0x0000000492937981 */ /* 0x0006a8000c1e1500 */
[----:B0-----:R0:W2:Y:S02]  /*5e90*/  LDG.E.U16 R165, [R170.64] ;  /* 0x00000004aaa57981 */ /* 0x0010a4000c1e1500 */
[C---:B0-----:R-:W-:Y:S02]  /*5ea0*/  IMAD.WIDE R170, R2.reuse, 0x2, R178 ;  /* 0x0000000202aa7825 */ /* 0x041fe400078e02b2 */
[----:B------:R-:W2:Y:S04]  /*5eb0*/  LDL.64 R178, [R1+0x48] ;  /* 0x0000480001b27983 */ /* 0x000ea80000100a00 */
[----:B-1----:R0:W2:Y:S01]  /*5ec0*/  LDG.E.U16 R166, [R170.64] ;  /* 0x00000004aaa67981 */ /* 0x0020a2000c1e1500 */
[----:B----4-:R-:W-:-:S05]  /*5ed0*/  IMAD.WIDE R168, R2, 0x2, R168 ;  /* 0x0000000202a87825 */ /* 0x010fca00078e02a8 */
[----:B------:R1:W4:Y:S02]  /*5ee0*/  LDG.E.U16 R150, [R168.64] ;  /* 0x00000004a8967981 */ /* 0x000324000c1e1500 */
[C---:B-1----:R-:W-:Y:S02]  /*5ef0*/  IMAD.WIDE R168, R2.reuse, 0x2, R176 ;  /* 0x0000000202a87825 */ /* 0x042fe400078e02b0 */
[----:B------:R-:W4:Y:S04]  /*5f00*/  LDL.64 R176, [R1+0x40] ;  /* 0x0000400001b07983 */ /* 0x000f280000100a00 */
[----:B---3--:R1:W3:Y:S01]  /*5f10*/  LDG.E.U16 R146, [R168.64] ;  /* 0x00000004a8927981 */ /* 0x0082e2000c1e1500 */
[----:B-----5:R-:W-:-:S03]  /*5f20*/  IMAD.WIDE R142, R2, 0x2, R182 ;  /* 0x00000002028e7825 */ /* 0x020fc600078e02b6 */
[----:B------:R-:W5:Y:S01]  /*5f30*/  LDL.64 R182, [R1+0x28] ;  /* 0x0000280001b67983 */ /* 0x000f620000100a00 */
[----:B------:R-:W-:-:S03]  /*5f40*/  IMAD.WIDE R174, R2, 0x2, R174 ;  /* 0x0000000202ae7825 */ /* 0x000fc600078e02ae */
[----:B------:R0:W3:Y:S04]  /*5f50*/  LDG.E.U16 R142, [R142.64] ;  /* 0x000000048e8e7981 */ /* 0x0000e8000c1e1500 */
[----:B------:R0:W3:Y:S01]  /*5f60*/  LDG.E.U16 R174, [R174.64] ;  /* 0x00000004aeae7981 */ /* 0x0000e2000c1e1500 */
[----:B------:R-:W-:-:S03]  /*5f70*/  IMAD.WIDE R138, R2, 0x2, R188 ;  /* 0x00000002028a7825 */ /* 0x000fc600078e02bc */
[----:B------:R-:W3:Y:S01]  /*5f80*/  LDL.64 R188, [R1+0x8] ;  /* 0x0000080001bc7983 */ /* 0x000ee20000100a00 */
[----:B------:R-:W-:-:S03]  /*5f90*/  IMAD.WIDE R140, R2, 0x2, R180 ;  /* 0x00000002028c7825 */ /* 0x000fc600078e02b4 */
[----:B------:R-:W3:Y:S01]  /*5fa0*/  LDL.64 R180, [R1+0x10] ;  /* 0x0000100001b47983 */ /* 0x000ee20000100a00 */
[----:B0-----:R-:W-:-:S03]  /*5fb0*/  IMAD.WIDE R170, R2, 0x2, R210 ;  /* 0x0000000202aa7825 */ /* 0x001fc600078e02d2 */
[----:B------:R0:W3:Y:S04]  /*5fc0*/  LDG.E.U16 R138, [R138.64] ;  /* 0x000000048a8a7981 */ /* 0x0000e8000c1e1500 */
[----:B------:R0:W3:Y:S04]  /*5fd0*/  LDG.E.U16 R141, [R140.64] ;  /* 0x000000048c8d7981 */ /* 0x0000e8000c1e1500 */
[----:B0-----:R0:W3:Y:S01]  /*5fe0*/  LDG.E.U16 R140, [R170.64] ;  /* 0x00000004aa8c7981 */ /* 0x0010e2000c1e1500 */
[----:B-1----:R-:W-:-:S03]  /*5ff0*/  IMAD.WIDE R168, R2, 0x2, R184 ;  /* 0x0000000202a87825 */ /* 0x002fc600078e02b8 */
[----:B------:R-:W3:Y:S04]  /*6000*/  LDL.64 R184, [R1] ;  /* 0x0000000001b87983 */ /* 0x000ee80000100a00 */
[----:B------:R1:W3:Y:S02]  /*6010*/  LDG.E.U16 R175, [R168.64] ;  /* 0x00000004a8af7981 */ /* 0x0002e4000c1e1500 */
[----:B-1----:R-:W-:-:S05]  /*6020*/  IMAD.WIDE R168, R2, 0x2, R208 ;  /* 0x0000000202a87825 */ /* 0x002fca00078e02d0 */
[----:B------:R1:W3:Y:S02]  /*6030*/  LDG.E.U16 R139, [R168.64] ;  /* 0x00000004a88b7981 */ /* 0x0002e4000c1e1500 */
[----:B-1----:R-:W-:-:S04]  /*6040*/  IMAD.WIDE R168, R2, 0x2, R206 ;  /* 0x0000000202a87825 */ /* 0x002fc800078e02ce */
[----:B------:R-:W-:Y:S02]  /*6050*/  FMUL R207, R119, c[0x0][0x188] ;  /* 0x0000620077cf7a20 */ /* 0x000fe40000400000 */
[----:B--2---:R-:W-:-:S05]  /*6060*/  IMAD.WIDE R172, R2, 0x2, R172 ;  /* 0x0000000202ac7825 */ /* 0x004fca00078e02ac */
[----:B------:R4:W2:Y:S01]  /*6070*/  LDG.E.U16 R143, [R172.64] ;  /* 0x00000004ac8f7981 */ /* 0x0008a2000c1e1500 */
[----:B0-----:R-:W-:-:S03]  /*6080*/  IMAD.WIDE R170, R2, 0x2, R178 ;  /* 0x0000000202aa7825 */ /* 0x001fc600078e02b2 */
[----:B------:R0:W2:Y:S04]  /*6090*/  LDG.E.U16 R178, [R168.64] ;  /* 0x00000004a8b27981 */ /* 0x0000a8000c1e1500 */
[----:B------:R1:W2:Y:S01]  /*60a0*/  LDG.E.U16 R179, [R170.64] ;  /* 0x00000004aab37981 */ /* 0x0002a2000c1e1500 */
[----:B0-----:R-:W-:-:S04]  /*60b0*/  IMAD.WIDE R168, R2, 0x2, R204 ;  /* 0x0000000202a87825 */ /* 0x001fc800078e02cc */
[----:B-1----:R-:W-:-:S04]  /*60c0*/  IMAD.WIDE R170, R2, 0x2, R202 ;  /* 0x0000000202aa7825 */ /* 0x002fc800078e02ca */
[C---:B----4-:R-:W-:Y:S02]  /*60d0*/  IMAD.WIDE R172, R2.reuse, 0x2, R176 ;  /* 0x0000000202ac7825 */ /* 0x050fe400078e02b0 */
[----:B------:R0:W4:Y:S04]  /*60e0*/  LDG.E.U16 R176, [R168.64] ;  /* 0x00000004a8b07981 */ /* 0x000128000c1e1500 */
[----:B------:R5:W2:Y:S01]  /*60f0*/  LDG.E.U16 R177, [R172.64] ;  /* 0x00000004acb17981 */ /* 0x000aa2000c1e1500 */
[----:B0-----:R-:W-:-:S04]  /*6100*/  IMAD.WIDE R168, R2, 0x2, R190 ;  /* 0x0000000202a87825 */ /* 0x001fc800078e02be */
[C---:B-----5:R-:W-:Y:S02]  /*6110*/  IMAD.WIDE R172, R2.reuse, 0x2, R182 ;  /* 0x0000000202ac7825 */ /* 0x060fe400078e02b6 */
[----:B------:R0:W5:Y:S04]  /*6120*/  LDG.E.U16 R182, [R170.64] ;  /* 0x00000004aab67981 */ /* 0x000168000c1e1500 */
[----:B------:R3:W2:Y:S01]  /*6130*/  LDG.E.U16 R183, [R172.64] ;  /* 0x00000004acb77981 */ /* 0x0006a2000c1e1500 */
[----:B0-----:R-:W-:-:S04]  /*6140*/  IMAD.WIDE R170, R2, 0x2, R186 ;  /* 0x0000000202aa7825 */ /* 0x001fc800078e02ba */
[C---:B---3--:R-:W-:Y:S02]  /*6150*/  IMAD.WIDE R172, R2.reuse, 0x2, R180 ;  /* 0x0000000202ac7825 */ /* 0x048fe400078e02b4 */
[----:B------:R0:W3:Y:S04]  /*6160*/  LDG.E.U16 R181, [R168.64] ;  /* 0x00000004a8b57981 */ /* 0x0000e8000c1e1500 */
[----:B------:R1:W2:Y:S04]  /*6170*/  LDG.E.U16 R180, [R170.64] ;  /* 0x00000004aab47981 */ /* 0x0002a8000c1e1500 */
[----:B------:R1:W2:Y:S01]  /*6180*/  LDG.E.U16 R186, [R172.64] ;  /* 0x00000004acba7981 */ /* 0x0002a2000c1e1500 */
[----:B0-----:R-:W-:-:S05]  /*6190*/  IMAD.WIDE R168, R2, 0x2, R188 ;  /* 0x0000000202a87825 */ /* 0x001fca00078e02bc */
[----:B------:R0:W2:Y:S01]  /*61a0*/  LDG.E.U16 R187, [R168.64] ;  /* 0x00000004a8bb7981 */ /* 0x0000a2000c1e1500 */
[----:B-1----:R-:W-:-:S04]  /*61b0*/  IMAD.WIDE R172, R2, 0x2, R250 ;  /* 0x0000000202ac7825 */ /* 0x002fc800078e02fa */
[C---:B------:R-:W-:Y:S02]  /*61c0*/  IMAD.WIDE R170, R2.reuse, 0x2, R184 ;  /* 0x0000000202aa7825 */ /* 0x040fe400078e02b8 */
[----:B------:R1:W2:Y:S02]  /*61d0*/  LDG.E.U16 R184, [R172.64] ;  /* 0x00000004acb87981 */ /* 0x0002a4000c1e1500 */
[C---:B0-----:R-:W-:Y:S02]  /*61e0*/  IMAD.WIDE R168, R2.reuse, 0x2, R248 ;  /* 0x0000000202a87825 */ /* 0x041fe400078e02f8 */
[----:B------:R0:W2:Y:S04]  /*61f0*/  LDG.E.U16 R185, [R170.64] ;  /* 0x00000004aab97981 */ /* 0x0000a8000c1e1500 */
[----:B------:R0:W2:Y:S01]  /*6200*/  LDG.E.U16 R188, [R168.64] ;  /* 0x00000004a8bc7981 */ /* 0x0000a2000c1e1500 */
[----:B-1----:R-:W-:-:S04]  /*6210*/  IMAD.WIDE R172, R2, 0x2, R230 ;  /* 0x0000000202ac7825 */ /* 0x002fc800078e02e6 */
[C---:B0-----:R-:W-:Y:S01]  /*6220*/  IMAD.WIDE R170, R2.reuse, 0x2, R238 ;  /* 0x0000000202aa7825 */ /* 0x041fe200078e02ee */
[----:B------:R0:W2:Y:S03]  /*6230*/  LDG.E.U16 R202, [R172.64] ;  /* 0x00000004acca7981 */ /* 0x0000a6000c1e1500 */
[C---:B------:R-:W-:Y:S01]  /*6240*/  IMAD.WIDE R168, R2.reuse, 0x2, R246 ;  /* 0x0000000202a87825 */ /* 0x040fe200078e02f6 */
[----:B------:R1:W2:Y:S04]  /*6250*/  LDG.E.U16 R189, [R170.64] ;  /* 0x00000004aabd7981 */ /* 0x0002a8000c1e1500 */
[----:B------:R1:W2:Y:S01]  /*6260*/  LDG.E.U16 R203, [R168.64] ;  /* 0x00000004a8cb7981 */ /* 0x0002a2000c1e1500 */
[----:B0-----:R-:W-:-:S04]  /*6270*/  IMAD.WIDE R172, R2, 0x2, R240 ;  /* 0x0000000202ac7825 */ /* 0x001fc800078e02f0 */
[C---:B-1----:R-:W-:Y:S01]  /*6280*/  IMAD.WIDE R170, R2.reuse, 0x2, R244 ;  /* 0x0000000202aa7825 */ /* 0x042fe200078e02f4 */
[----:B------:R0:W2:Y:S03]  /*6290*/  LDG.E.U16 R190, [R172.64] ;  /* 0x00000004acbe7981 */ /* 0x0000a6000c1e1500 */
[C---:B------:R-:W-:Y:S01]  /*62a0*/  IMAD.WIDE R168, R2.reuse, 0x2, R236 ;  /* 0x0000000202a87825 */ /* 0x040fe200078e02ec */
[----:B------:R1:W2:Y:S04]  /*62b0*/  LDG.E.U16 R191, [R170.64] ;  /* 0x00000004aabf7981 */ /* 0x0002a8000c1e1500 */
[----:B------:R1:W3:Y:S01]  /*62c0*/  LDG.E.U16 R206, [R168.64] ;  /* 0x00000004a8ce7981 */ /* 0x0002e2000c1e1500 */
[----:B0-----:R-:W-:-:S04]  /*62d0*/  IMAD.WIDE R172, R2, 0x2, R232 ;  /* 0x0000000202ac7825 */ /* 0x001fc800078e02e8 */
[C---:B-1----:R-:W-:Y:S01]  /*62e0*/  IMAD.WIDE R170, R2.reuse, 0x2, R234 ;  /* 0x0000000202aa7825 */ /* 0x042fe200078e02ea */
[----:B------:R0:W3:Y:S03]  /*62f0*/  LDG.E.U16 R205, [R172.64] ;  /* 0x00000004accd7981 */ /* 0x0000e6000c1e1500 */
[C---:B------:R-:W-:Y:S01]  /*6300*/  IMAD.WIDE R168, R2.reuse, 0x2, R228 ;  /* 0x0000000202a87825 */ /* 0x040fe200078e02e4 */
[----:B------:R1:W3:Y:S05]  /*6310*/  LDG.E.U16 R204, [R170.64] ;  /* 0x00000004aacc7981 */ /* 0x0002ea000c1e1500 */
[----:B------:R1:W3:Y:S01]  /*6320*/  LDG.E.U16 R168, [R168.64] ;  /* 0x00000004a8a87981 */ /* 0x0002e2000c1e1500 */
[----:B0-----:R-:W-:-:S04]  /*6330*/  IMAD.WIDE R172, R2, 0x2, R224 ;  /* 0x0000000202ac7825 */ /* 0x001fc800078e02e0 */
[----:B-1----:R-:W-:Y:S02]  /*6340*/  IMAD.WIDE R170, R2, 0x2, R226 ;  /* 0x0000000202aa7825 */ /* 0x002fe400078e02e2 */
[----:B------:R0:W3:Y:S04]  /*6350*/  LDG.E.U16 R172, [R172.64] ;  /* 0x00000004acac7981 */ /* 0x0000e8000c1e1500 */
[----:B------:R1:W3:Y:S01]  /*6360*/  LDG.E.U16 R170, [R170.64] ;  /* 0x00000004aaaa7981 */ /* 0x0002e2000c1e1500 */
[----:B------:R-:W-:-:S03]  /*6370*/  FMUL R169, R117, c[0x0][0x188] ;  /* 0x0000620075a97a20 */ /* 0x000fc60000400000 */
[----:B------:R-:W-:Y:S01]  /*6380*/  BAR.SYNC.DEFER_BLOCKING 0x0 ;  /* 0x0000000000007b1d */ /* 0x000fe20000010000 */
[----:B-1----:R-:W-:Y:S02]  /*6390*/  FMUL R171, R116, c[0x0][0x188] ;  /* 0x0000620074ab7a20 */ /* 0x002fe40000400000 */
[----:B0-----:R-:W-:-:S03]  /*63a0*/  FMUL R173, R118, c[0x0][0x188] ;  /* 0x0000620076ad7a20 */ /* 0x001fc60000400000 */
[----:B------:R-:W-:Y:S01]  /*63b0*/  FMNMX R171, R171, R169, !PT ;  /* 0x000000a9abab7209 */ /* 0x000fe20007800000 */
[----:B------:R-:W-:Y:S01]  /*63c0*/  FMUL R169, R108, c[0x0][0x188] ;  /* 0x000062006ca97a20 */ /* 0x000fe20000400000 */
[----:B------:R-:W-:Y:S01]  /*63d0*/  FMNMX R173, R173, R207, !PT ;  /* 0x000000cfadad7209 */ /* 0x000fe20007800000 */
[----:B------:R-:W-:-:S03]  /*63e0*/  FMUL R207, R110, c[0x0][0x188] ;  /* 0x000062006ecf7a20 */ /* 0x000fc60000400000 */
        /* <DEDUP_REMOVED lines=114> */
[----:B------:R-:W-:-:S04]  /*6b10*/  FMNMX R173, R207, R173, !PT ;  /* 0x000000adcfad7209 */ /* 0x000fc80007800000 */
[----:B------:R-:W-:Y:S01]  /*6b20*/  FMNMX R169, R169, R171, !PT ;  /* 0x000000aba9a97209 */ /* 0x000fe20007800000 */
[----:B------:R-:W-:-:S05]  /*6b30*/  FMUL R171, R35, c[0x0][0x188] ;  /* 0x0000620023ab7a20 */ /* 0x000fca0000400000 */
[----:B------:R-:W-:Y:S02]  /*6b40*/  FMNMX R173, R171, R173, !PT ;  /* 0x000000adabad7209 */ /* 0x000fe40007800000 */
[----:B------:R-:W0:Y:S04]  /*6b50*/  SHFL.BFLY PT, R171, R169, 0x2, 0x1f ;  /* 0x0c401f00a9ab7f89 */ /* 0x000e2800000e0000 */
[----:B------:R-:W1:Y:S04]  /*6b60*/  SHFL.BFLY PT, R207, R173, 0x2, 0x1f ;  /* 0x0c401f00adcf7f89 */ /* 0x000e6800000e0000 */
[----:B------:R-:W-:Y:S04]  /*6b70*/  STS.U16 [R0+0x8000], R13 ;  /* 0x0080000d00007388 */ /* 0x000fe80000000400 */
[----:B------:R-:W-:Y:S01]  /*6b80*/  STS.U16 [R0+0x8800], R144 ;  /* 0x0088009000007388 */ /* 0x000fe20000000400 */
[----:B0-----:R-:W-:-:S02]  /*6b90*/  FMNMX R171, R169, R171, !PT ;  /* 0x000000aba9ab7209 */ /* 0x001fc40007800000 */
[----:B-1----:R-:W-:-:S03]  /*6ba0*/  FMNMX R207, R173, R207, !PT ;  /* 0x000000cfadcf7209 */ /* 0x002fc60007800000 */
[----:B------:R-:W0:Y:S04]  /*6bb0*/  SHFL.BFLY PT, R13, R171, 0x1, 0x1f ;  /* 0x0c201f00ab0d7f89 */ /* 0x000e2800000e0000 */
[----:B------:R-:W1:Y:S04]  /*6bc0*/  SHFL.BFLY PT, R144, R207, 0x1, 0x1f ;  /* 0x0c201f00cf907f89 */ /* 0x000e6800000e0000 */
[----:B------:R-:W-:Y:S04]  /*6bd0*/  STS.U16 [R0+0x9000], R160 ;  /* 0x009000a000007388 */ /* 0x000fe80000000400 */
[----:B------:R-:W-:Y:S04]  /*6be0*/  STS.U16 [R0+0x9800], R152 ;  /* 0x0098009800007388 */ /* 0x000fe80000000400 */
[----:B------:R-:W-:Y:S04]  /*6bf0*/  STS.U16 [R0+0xa000], R157 ;  /* 0x00a0009d00007388 */ /* 0x000fe80000000400 */
[----:B------:R-:W-:Y:S04]  /*6c00*/  STS.U16 [R0+0xa800], R164 ;  /* 0x00a800a400007388 */ /* 0x000fe80000000400 */
[----:B------:R-:W-:Y:S01]  /*6c10*/  STS.U16 [R0+0xb000], R165 ;  /* 0x00b000a500007388 */ /* 0x000fe20000000400 */
[----:B0-----:R-:W-:-:S03]  /*6c20*/  FMNMX R13, R171, R13, !PT ;  /* 0x0000000dab0d7209 */ /* 0x001fc60007800000 */
[----:B------:R-:W-:Y:S04]  /*6c30*/  STS.U16 [R0+0xb800], R167 ;  /* 0x00b800a700007388 */ /* 0x000fe80000000400 */
[----:B------:R-:W-:Y:S04]  /*6c40*/  STS.U16 [R0+0xc000], R174 ;  /* 0x00c000ae00007388 */ /* 0x000fe80000000400 */
[----:B------:R-:W-:Y:S04]  /*6c50*/  STS.U16 [R0+0xc800], R175 ;  /* 0x00c800af00007388 */ /* 0x000fe80000000400 */
[----:B--2---:R-:W-:Y:S04]  /*6c60*/  STS.U16 [R0+0xd000], R178 ;  /* 0x00d000b200007388 */ /* 0x004fe80000000400 */
[----:B-----5:R-:W-:Y:S04]  /*6c70*/  STS.U16 [R0+0xd800], R182 ;  /* 0x00d800b600007388 */ /* 0x020fe80000000400 */
[----:B------:R-:W-:Y:S04]  /*6c80*/  STS.U16 [R0+0xe000], R186 ;  /* 0x00e000ba00007388 */ /* 0x000fe80000000400 */
[----:B------:R-:W-:Y:S04]  /*6c90*/  STS.U16 [R0+0xe800], R188 ;  /* 0x00e800bc00007388 */ /* 0x000fe80000000400 */
[----:B------:R-:W-:Y:S04]  /*6ca0*/  STS.U16 [R0+0xf000], R189 ;  /* 0x00f000bd00007388 */ /* 0x000fe80000000400 */
[----:B------:R-:W-:Y:S04]  /*6cb0*/  STS.U16 [R0+0xf800], R202 ;  /* 0x00f800ca00007388 */ /* 0x000fe80000000400 */
[----:B------:R1:W-:Y:S01]  /*6cc0*/  STS.U16 [R252+0x8a00], R16 ;  /* 0x008a0010fc007388 */ /* 0x0003e20000000400 */
[----:B------:R-:W-:-:S02]  /*6cd0*/  FMNMX R13, R13, R9, !PT ;  /* 0x000000090d0d7209 */ /* 0x000fc40007800000 */
[----:B-1----:R-:W-:-:S04]  /*6ce0*/  FMNMX R16, R207, R144, !PT ;  /* 0x00000090cf107209 */ /* 0x002fc80007800000 */
[----:B------:R-:W-:Y:S01]  /*6cf0*/  FMNMX R16, R16, R8, !PT ;  /* 0x0000000810107209 */ /* 0x000fe20007800000 */
[----:B------:R-:W-:Y:S01]  /*6d00*/  STS.U16 [R252+0x8200], R14 ;  /* 0x0082000efc007388 */ /* 0x000fe20000000400 */
[----:B------:R-:W-:-:S03]  /*6d10*/  FADD R9, -R13, R9 ;  /* 0x000000090d097221 */ /* 0x000fc60000000100 */
[----:B------:R-:W-:Y:S01]  /*6d20*/  STS.U16 [R252+0x9200], R161 ;  /* 0x009200a1fc007388 */ /* 0x000fe20000000400 */
[----:B------:R-:W-:-:S03]  /*6d30*/  FADD R8, -R16, R8 ;  /* 0x0000000810087221 */ /* 0x000fc60000000100 */
        /* <DEDUP_REMOVED lines=29> */
[----:B------:R-:W-:-:S03]  /*6f10*/  FMUL R9, R9, 1.4426950216293334961 ;  /* 0x3fb8aa3b09097820 */ /* 0x000fc60000400000 */
[----:B------:R0:W-:Y:S01]  /*6f20*/  STS.U16 [R242+0x8600], R19 ;  /* 0x00860013f2007388 */ /* 0x0001e20000000400 */
[----:B------:R-:W-:-:S03]  /*6f30*/  FMUL R8, R8, 1.4426950216293334961 ;  /* 0x3fb8aa3b08087820 */ /* 0x000fc60000400000 */
[----:B------:R1:W-:Y:S04]  /*6f40*/  STS.U16 [R242+0x8e00], R18 ;  /* 0x008e0012f2007388 */ /* 0x0003e80000000400 */
        /* <DEDUP_REMOVED lines=8> */
[----:B----4-:R-:W-:Y:S04]  /*6fd0*/  STS.U16 [R242+0xd600], R176 ;  /* 0x00d600b0f2007388 */ /* 0x010fe80000000400 */
[----:B------:R3:W-:Y:S04]  /*6fe0*/  STS.U16 [R242+0xde00], R180 ;  /* 0x00de00b4f2007388 */ /* 0x0007e80000000400 */
[----:B------:R-:W-:Y:S04]  /*6ff0*/  STS.U16 [R242+0xe600], R184 ;  /* 0x00e600b8f2007388 */ /* 0x000fe80000000400 */
[----:B------:R-:W-:Y:S04]  /*7000*/  STS.U16 [R242+0xee00], R190 ;  /* 0x00ee00bef2007388 */ /* 0x000fe80000000400 */
[----:B------:R-:W-:Y:S04]  /*7010*/  STS.U16 [R242+0xf600], R205 ;  /* 0x00f600cdf2007388 */ /* 0x000fe80000000400 */
[----:B------:R-:W-:Y:S04]  /*7020*/  STS.U16 [R242+0xfe00], R172 ;  /* 0x00fe00acf2007388 */ /* 0x000fe80000000400 */
[----:B------:R-:W-:Y:S06]  /*7030*/  BAR.SYNC.DEFER_BLOCKING 0x0 ;  /* 0x0000000000007b1d */ /* 0x000fec0000010000 */
[----:B0-----:R-:W2:Y:S08]  /*7040*/  MUFU.EX2 R19, R9 ;  /* 0x0000000900137308 */ /* 0x001eb00000000800 */
[----:B-1----:R-:W0:Y:S01]  /*7050*/  MUFU.EX2 R18, R8 ;  /* 0x0000000800127308 */ /* 0x002e220000000800 */
[----:B--2---:R-:W-:-:S02]  /*7060*/  FMUL R148, R19, R132 ;  /* 0x0000008413947220 */ /* 0x004fc40000400000 */
[C---:B------:R-:W-:Y:S01]  /*7070*/  FMUL R149, R19.reuse, R133 ;  /* 0x0000008513957220 */ /* 0x040fe20000400000 */
[----:B------:R-:W-:Y:S01]  /*7080*/  LDSM.16.M88.4 R168, [R17+0xa000] ;  /* 0x00a0000011a8783b */ /* 0x000fe20000000200 */
[C---:B------:R-:W-:Y:S02]  /*7090*/  FMUL R132, R19.reuse, R100 ;  /* 0x0000006413847220 */ /* 0x040fe40000400000 */
[----:B------:R-:W-:Y:S01]  /*70a0*/  FMUL R133, R19, R101 ;  /* 0x0000006513857220 */ /* 0x000fe20000400000 */
[----:B------:R-:W-:Y:S01]  /*70b0*/  LDSM.16.M88.4 R188, [R17+0x8000] ;  /* 0x0080000011bc783b */ /* 0x000fe20000000200 */
[C---:B0-----:R-:W-:Y:S02]  /*70c0*/  FMUL R150, R18.reuse, R134 ;  /* 0x0000008612967220 */ /* 0x041fe40000400000 */
[C---:B------:R-:W-:Y:S01]  /*70d0*/  FMUL R151, R18.reuse, R135 ;  /* 0x0000008712977220 */ /* 0x040fe20000400000 */
[----:B------:R-:W-:Y:S01]  /*70e0*/  LDSM.16.M88.4 R184, [R17+0x8800] ;  /* 0x0088000011b8783b */ /* 0x000fe20000000200 */
[----:B------:R-:W-:-:S02]  /*70f0*/  FMUL R134, R18, R102 ;  /* 0x0000006612867220 */ /* 0x000fc40000400000 */
[----:B------:R-:W-:Y:S01]  /*7100*/  FMUL R135, R18, R103 ;  /* 0x0000006712877220 */ /* 0x000fe20000400000 */
[----:B------:R-:W-:Y:S04]  /*7110*/  LDSM.16.M88.4 R176, [R17+0x9000] ;  /* 0x0090000011b0783b */ /* 0x000fe80000000200 */
[----:B------:R-:W0:Y:S01]  /*7120*/  LDSM.16.M88.4 R100, [R17+0xe000] ;  /* 0x00e000001164783b */ /* 0x000e220000000200 */
[--C-:B------:R-:W-:Y:S02]  /*7130*/  FFMA R116, R116, c[0x0][0x188], -R13.reuse ;  /* 0x0000620074747a23 */ /* 0x100fe4000000080d */
[----:B------:R-:W-:Y:S01]  /*7140*/  FFMA R117, R117, c[0x0][0x188], -R13 ;  /* 0x0000620075757a23 */ /* 0x000fe2000000080d */
[----:B------:R-:W1:Y:S01]  /*7150*/  LDSM.16.M88.4 R172, [R17+0x9800] ;  /* 0x0098000011ac783b */ /* 0x000e620000000200 */
[----:B------:R-:W-:-:S02]  /*7160*/  FFMA R118, R118, c[0x0][0x188], -R16 ;  /* 0x0000620076767a23 */ /* 0x000fc40000000810 */
[--C-:B------:R-:W-:Y:S01]  /*7170*/  FFMA R119, R119, c[0x0][0x188], -R16.reuse ;  /* 0x0000620077777a23 */ /* 0x100fe20000000810 */
[----:B------:R-:W-:Y:S01]  /*7180*/  LDSM.16.M88.4 R160, [R17+0xd800] ;  /* 0x00d8000011a0783b */ /* 0x000fe20000000200 */
[--C-:B------:R-:W-:Y:S02]  /*7190*/  FFMA R108, R108, c[0x0][0x188], -R13.reuse ;  /* 0x000062006c6c7a23 */ /* 0x100fe4000000080d */
[----:B------:R-:W-:Y:S02]  /*71a0*/  FFMA R109, R109, c[0x0][0x188], -R13 ;  /* 0x000062006d6d7a23 */ /* 0x000fe4000000080d */
[--C-:B------:R-:W-:Y:S02]  /*71b0*/  FFMA R110, R110, c[0x0][0x188], -R16.reuse ;  /* 0x000062006e6e7a23 */ /* 0x100fe40000000810 */
[----:B------:R-:W-:Y:S02]  /*71c0*/  FFMA R111, R111, c[0x0][0x188], -R16 ;  /* 0x000062006f6f7a23 */ /* 0x000fe40000000810 */
[----:B------:R-:W-:-:S02]  /*71d0*/  FMUL R116, R116, 1.4426950216293334961 ;  /* 0x3fb8aa3b74747820 */ /* 0x000fc40000400000 */
[----:B------:R-:W-:Y:S02]  /*71e0*/  FMUL R117, R117, 1.4426950216293334961 ;  /* 0x3fb8aa3b75757820 */ /* 0x000fe40000400000 */
[----:B------:R-:W-:Y:S02]  /*71f0*/  FMUL R108, R108, 1.4426950216293334961 ;  /* 0x3fb8aa3b6c6c7820 */ /* 0x000fe40000400000 */
[----:B------:R-:W-:Y:S02]  /*7200*/  FMUL R109, R109, 1.4426950216293334961 ;  /* 0x3fb8aa3b6d6d7820 */ /* 0x000fe40000400000 */
[----:B------:R-:W-:Y:S02]  /*7210*/  FMUL R118, R118, 1.4426950216293334961 ;  /* 0x3fb8aa3b76767820 */ /* 0x000fe40000400000 */
[----:B------:R-:W-:Y:S02]  /*7220*/  FMUL R119, R119, 1.4426950216293334961 ;  /* 0x3fb8aa3b77777820 */ /* 0x000fe40000400000 */
[----:B------:R-:W-:-:S02]  /*7230*/  FMUL R110, R110, 1.4426950216293334961 ;  /* 0x3fb8aa3b6e6e7820 */ /* 0x000fc40000400000 */
[----:B------:R-:W-:Y:S01]  /*7240*/  FMUL R111, R111, 1.4426950216293334961 ;  /* 0x3fb8aa3b6f6f7820 */ /* 0x000fe20000400000 */
[----:B------:R-:W-:Y:S08]  /*7250*/  MUFU.EX2 R215, R116 ;  /* 0x0000007400d77308 */ /* 0x000ff00000000800 */
[----:B------:R-:W2:Y:S08]  /*7260*/  MUFU.EX2 R214, R117 ;  /* 0x0000007500d67308 */ /* 0x000eb00000000800 */
[----:B------:R-:W-:Y:S08]  /*7270*/  MUFU.EX2 R216, R108 ;  /* 0x0000006c00d87308 */ /* 0x000ff00000000800 */
[----:B------:R-:W-:Y:S08]  /*7280*/  MUFU.EX2 R220, R109 ;  /* 0x0000006d00dc7308 */ /* 0x000ff00000000800 */
[----:B------:R-:W-:Y:S08]  /*7290*/  MUFU.EX2 R218, R118 ;  /* 0x0000007600da7308 */ /* 0x000ff00000000800 */
[----:B------:R4:W5:Y:S08]  /*72a0*/  MUFU.EX2 R217, R119 ;  /* 0x0000007700d97308 */ /* 0x0009700000000800 */
[----:B------:R-:W-:Y:S01]  /*72b0*/  MUFU.EX2 R219, R110 ;  /* 0x0000006e00db7308 */ /* 0x000fe20000000800 */
[----:B------:R-:W-:Y:S01]  /*72c0*/  FFMA R88, R88, c[0x0][0x188], -R13 ;  /* 0x0000620058587a23 */ /* 0x000fe2000000080d */
[----:B----4-:R-:W-:Y:S06]  /*72d0*/  LDSM.16.M88.4 R116, [R17+0xb800] ;  /* 0x00b800001174783b */ /* 0x010fec0000000200 */
[----:B------:R4:W0:Y:S01]  /*72e0*/  MUFU.EX2 R221, R111 ;  /* 0x0000006f00dd7308 */ /* 0x0008220000000800 */
[C---:B---3--:R-:W-:Y:S01]  /*72f0*/  FMUL R180, R19.reuse, R64 ;  /* 0x0000004013b47220 */ /* 0x048fe20000400000 */
[----:B--2---:R-:W-:Y:S01]  /*7300*/  F2FP.PACK_AB R64, R214, R215 ;  /* 0x000000d7d640723e */ /* 0x004fe200000000ff */
[----:B------:R-:W-:Y:S01]  /*7310*/  FMUL R181, R19, R65 ;  /* 0x0000004113b57220 */ /* 0x000fe20000400000 */
[----:B-----5:R-:W-:Y:S01]  /*7320*/  F2FP.PACK_AB R65, R217, R218 ;  /* 0x000000dad941723e */ /* 0x020fe200000000ff */
[----:B------:R-:W-:Y:S01]  /*7330*/  FMUL R182, R18, R66 ;  /* 0x0000004212b67220 */ /* 0x000fe20000400000 */
[----:B------:R-:W-:Y:S01]  /*7340*/  F2FP.PACK_AB R66, R220, R216 ;  /* 0x000000d8dc42723e */ /* 0x000fe200000000ff */
[----:B------:R-:W-:-:S02]  /*7350*/  FMUL R183, R18, R67 ;  /* 0x0000004312b77220 */ /* 0x000fc40000400000 */
[C---:B------:R-:W-:Y:S01]  /*7360*/  FMUL R76, R19.reuse, R76 ;  /* 0x0000004c134c7220 */ /* 0x040fe20000400000 */
[----:B----4-:R-:W-:Y:S01]  /*7370*/  LDSM.16.M88.4 R108, [R17+0xc800] ;  /* 0x00c80000116c783b */ /* 0x010fe20000000200 */
[----:B------:R-:W-:Y:S02]  /*7380*/  FMUL R77, R19, R77 ;  /* 0x0000004d134d7220 */ /* 0x000fe40000400000 */
[C---:B------:R-:W-:Y:S02]  /*7390*/  FMUL R78, R18.reuse, R78 ;  /* 0x0000004e124e7220 */ /* 0x040fe40000400000 */
[----:B------:R-:W-:Y:S01]  /*73a0*/  FMUL R79, R18, R79 ;  /* 0x0000004f124f7220 */ /* 0x000fe20000400000 */
[----:B0-----:R-:W-:Y:S01]  /*73b0*/  F2FP.PACK_AB R67, R221, R219 ;  /* 0x000000dbdd43723e */ /* 0x001fe200000000ff */
[----:B------:R-:W-:Y:S02]  /*73c0*/  FMUL R88, R88, 1.4426950216293334961 ;  /* 0x3fb8aa3b58587820 */ /* 0x000fe40000400000 */
[----:B------:R-:W-:-:S02]  /*73d0*/  FFMA R90, R90, c[0x0][0x188], -R16 ;  /* 0x000062005a5a7a23 */ /* 0x000fc40000000810 */
[C---:B------:R-:W-:Y:S01]  /*73e0*/  FMUL R136, R19.reuse, R80 ;  /* 0x0000005013887220 */ /* 0x040fe20000400000 */
[----:B------:R0:W-:Y:S01]  /*73f0*/  MUFU.EX2 R210, R88 ;  /* 0x0000005800d27308 */ /* 0x0001e20000000800 */
[C---:B------:R-:W-:Y:S02]  /*7400*/  FMUL R137, R19.reuse, R81 ;  /* 0x0000005113897220 */ /* 0x040fe40000400000 */
[C---:B------:R-:W-:Y:S02]  /*7410*/  FMUL R138, R18.reuse, R82 ;  /* 0x00000052128a7220 */ /* 0x040fe40000400000 */
[----:B------:R-:W-:Y:S02]  /*7420*/  FMUL R139, R18, R83 ;  /* 0x00000053128b7220 */ /* 0x000fe40000400000 */
[C---:B------:R-:W-:Y:S02]  /*7430*/  FMUL R144, R19.reuse, R120 ;  /* 0x0000007813907220 */ /* 0x040fe40000400000 */
[----:B------:R-:W-:-:S02]  /*7440*/  FMUL R145, R19, R121 ;  /* 0x0000007913917220 */ /* 0x000fc40000400000 */
[C---:B------:R-:W-:Y:S02]  /*7450*/  FMUL R146, R18.reuse, R122 ;  /* 0x0000007a12927220 */ /* 0x040fe40000400000 */
[C---:B------:R-:W-:Y:S02]  /*7460*/  FMUL R147, R18.reuse, R123 ;  /* 0x0000007b12937220 */ /* 0x040fe40000400000 */
[C---:B------:R-:W-:Y:S02]  /*7470*/  FMUL R80, R19.reuse, R104 ;  /* 0x0000006813507220 */ /* 0x040fe40000400000 */
[----:B------:R-:W-:Y:S02]  /*7480*/  FMUL R81, R19, R105 ;  /* 0x0000006913517220 */ /* 0x000fe40000400000 */
[C---:B------:R-:W-:Y:S02]  /*7490*/  FMUL R82, R18.reuse, R106 ;  /* 0x0000006a12527220 */ /* 0x040fe40000400000 */
[----:B------:R-:W-:-:S02]  /*74a0*/  FMUL R83, R18, R107 ;  /* 0x0000006b12537220 */ /* 0x000fc40000400000 */
[----:B------:R-:W-:Y:S02]  /*74b0*/  FFMA R213, R89, c[0x0][0x188], -R13 ;  /* 0x0000620059d57a23 */ /* 0x000fe4000000080d */
[----:B------:R-:W-:Y:S02]  /*74c0*/  FMUL R208, R90, 1.4426950216293334961 ;  /* 0x3fb8aa3b5ad07820 */ /* 0x000fe40000400000 */
[----:B------:R-:W-:Y:S02]  /*74d0*/  FFMA R8, R91, c[0x0][0x188], -R16 ;  /* 0x000062005b087a23 */ /* 0x000fe40000000810 */
[C---:B------:R-:W-:Y:S01]  /*74e0*/  FMUL R164, R19.reuse, R128 ;  /* 0x0000008013a47220 */ /* 0x040fe20000400000 */
[----:B0-----:R-:W-:Y:S01]  /*74f0*/  HMMA.16816.F32 R88, R64, R100, R76 ;  /* 0x000000644058723c */ /* 0x001fe2000000184c */
[----:B------:R-:W-:Y:S01]  /*7500*/  FMUL R165, R19, R129 ;  /* 0x0000008113a57220 */ /* 0x000fe20000400000 */
[----:B------:R-:W-:Y:S01]  /*7510*/  LDSM.16.M88.4 R76, [R17+0xf800] ;  /* 0x00f80000114c783b */ /* 0x000fe20000000200 */
[----:B------:R-:W-:-:S02]  /*7520*/  FMUL R166, R18, R130 ;  /* 0x0000008212a67220 */ /* 0x000fc40000400000 */
[C---:B------:R-:W-:Y:S02]  /*7530*/  FMUL R167, R18.reuse, R131 ;  /* 0x0000008312a77220 */ /* 0x040fe40000400000 */
[C---:B------:R-:W-:Y:S01]  /*7540*/  FMUL R156, R19.reuse, R48 ;  /* 0x00000030139c7220 */ /* 0x040fe20000400000 */
[----:B------:R-:W0:Y:S01]  /*7550*/  LDSM.16.M88.4 R128, [R17+0xa800] ;  /* 0x00a800001180783b */ /* 0x000e220000000200 */
[C---:B------:R-:W-:Y:S02]  /*7560*/  FMUL R157, R19.reuse, R49 ;  /* 0x00000031139d7220 */ /* 0x040fe40000400000 */
[C---:B------:R-:W-:Y:S02]  /*7570*/  FMUL R158, R18.reuse, R50 ;  /* 0x00000032129e7220 */ /* 0x040fe40000400000 */
[----:B------:R-:W-:Y:S02]  /*7580*/  FMUL R159, R18, R51 ;  /* 0x00000033129f7220 */ /* 0x000fe40000400000 */
[C---:B------:R-:W-:Y:S01]  /*7590*/  FMUL R152, R19.reuse, R124 ;  /* 0x0000007c13987220 */ /* 0x040fe20000400000 */
[----:B------:R-:W-:Y:S01]  /*75a0*/  LDSM.16.M88.4 R48, [R17+0xc000] ;  /* 0x00c000001130783b */ /* 0x000fe20000000200 */
[----:B------:R-:W-:-:S02]  /*75b0*/  FMUL R153, R19, R125 ;  /* 0x0000007d13997220 */ /* 0x000fc40000400000 */
[C---:B------:R-:W-:Y:S02]  /*75c0*/  FMUL R154, R18.reuse, R126 ;  /* 0x0000007e129a7220 */ /* 0x040fe40000400000 */
[C---:B------:R-:W-:Y:S02]  /*75d0*/  FMUL R155, R18.reuse, R127 ;  /* 0x0000007f129b7220 */ /* 0x040fe40000400000 */
[C---:B------:R-:W-:Y:S01]  /*75e0*/  FMUL R140, R19.reuse, R60 ;  /* 0x0000003c138c7220 */ /* 0x040fe20000400000 */
[----:B------:R-:W2:Y:S01]  /*75f0*/  LDSM.16.M88.4 R124, [R17+0xb000] ;  /* 0x00b00000117c783b */ /* 0x000ea20000000200 */
[----:B------:R-:W-:Y:S02]  /*7600*/  FMUL R141, R19, R61 ;  /* 0x0000003d138d7220 */ /* 0x000fe40000400000 */
[C---:B------:R-:W-:Y:S02]  /*7610*/  FMUL R142, R18.reuse, R62 ;  /* 0x0000003e128e7220 */ /* 0x040fe40000400000 */
[----:B------:R-:W-:-:S02]  /*7620*/  FMUL R143, R18, R63 ;  /* 0x0000003f128f7220 */ /* 0x000fc40000400000 */
[C---:B------:R-:W-:Y:S01]  /*7630*/  FMUL R120, R19.reuse, R96 ;  /* 0x0000006013787220 */ /* 0x040fe20000400000 */
[----:B------:R-:W3:Y:S01]  /*7640*/  LDSM.16.M88.4 R60, [R17+0xd000] ;  /* 0x00d00000113c783b */ /* 0x000ee20000000200 */
[C---:B------:R-:W-:Y:S02]  /*7650*/  FMUL R121, R19.reuse, R97 ;  /* 0x0000006113797220 */ /* 0x040fe40000400000 */
[C---:B------:R-:W-:Y:S02]  /*7660*/  FMUL R122, R18.reuse, R98 ;  /* 0x00000062127a7220 */ /* 0x040fe40000400000 */
[----:B------:R-:W-:Y:S02]  /*7670*/  FMUL R123, R18, R99 ;  /* 0x00000063127b7220 */ /* 0x000fe40000400000 */
[C---:B------:R-:W-:Y:S01]  /*7680*/  FMUL R104, R19.reuse, R92 ;  /* 0x0000005c13687220 */ /* 0x040fe20000400000 */
[----:B------:R-:W4:Y:S01]  /*7690*/  LDSM.16.M88.4 R96, [R17+0xe800] ;  /* 0x00e800001160783b */ /* 0x000f220000000200 */
[----:B------:R-:W-:-:S02]  /*76a0*/  FMUL R105, R19, R93 ;  /* 0x0000005d13697220 */ /* 0x000fc40000400000 */
[C---:B------:R-:W-:Y:S02]  /*76b0*/  FMUL R106, R18.reuse, R94 ;  /* 0x0000005e126a7220 */ /* 0x040fe40000400000 */
[----:B------:R-:W-:Y:S02]  /*76c0*/  FMUL R107, R18, R95 ;  /* 0x0000005f126b7220 */ /* 0x000fe40000400000 */
[----:B------:R-:W5:Y:S01]  /*76d0*/  LDSM.16.M88.4 R92, [R17+0xf000] ;  /* 0x00f00000115c783b */ /* 0x000f620000000200 */
[--C-:B------:R-:W-:Y:S02]  /*76e0*/  FFMA R212, R197, c[0x0][0x188], -R13.reuse ;  /* 0x00006200c5d47a23 */ /* 0x100fe4000000080d */
[----:B------:R-:W-:Y:S02]  /*76f0*/  FFMA R196, R196, c[0x0][0x188], -R13 ;  /* 0x00006200c4c47a23 */ /* 0x000fe4000000080d */
[--C-:B------:R-:W-:Y:S02]  /*7700*/  FFMA R198, R198, c[0x0][0x188], -R16.reuse ;  /* 0x00006200c6c67a23 */ /* 0x100fe40000000810 */
[----:B------:R-:W-:-:S02]  /*7710*/  FFMA R199, R199, c[0x0][0x188], -R16 ;  /* 0x00006200c7c77a23 */ /* 0x000fc40000000810 */
[----:B------:R-:W-:Y:S02]  /*7720*/  FMUL R213, R213, 1.4426950216293334961 ;  /* 0x3fb8aa3bd5d57820 */ /* 0x000fe40000400000 */
[----:B------:R-:W-:Y:S02]  /*7730*/  FMUL R212, R212, 1.4426950216293334961 ;  /* 0x3fb8aa3bd4d47820 */ /* 0x000fe40000400000 */
[----:B------:R-:W-:Y:S02]  /*7740*/  FMUL R196, R196, 1.4426950216293334961 ;  /* 0x3fb8aa3bc4c47820 */ /* 0x000fe40000400000 */
[----:B------:R-:W-:Y:S02]  /*7750*/  FMUL R8, R8, 1.4426950216293334961 ;  /* 0x3fb8aa3b08087820 */ /* 0x000fe40000400000 */
[----:B------:R-:W-:Y:S02]  /*7760*/  FMUL R198, R198, 1.4426950216293334961 ;  /* 0x3fb8aa3bc6c67820 */ /* 0x000fe40000400000 */
[----:B------:R-:W-:Y:S01]  /*7770*/  FMUL R199, R199, 1.4426950216293334961 ;  /* 0x3fb8aa3bc7c77820 */ /* 0x000fe20000400000 */
[----:B------:R-:W-:Y:S01]  /*7780*/  HMMA.16816.F32 R148, R64, R168, R148 ;  /* 0x000000a84094723c */ /* 0x000fe20000001894 */
[----:B------:R-:W0:Y:S08]  /*7790*/  MUFU.EX2 R213, R213 ;  /* 0x000000d500d57308 */ /* 0x000e300000000800 */
[----:B------:R-:W-:Y:S08]  /*77a0*/  MUFU.EX2 R211, R196 ;  /* 0x000000c400d37308 */ /* 0x000ff00000000800 */
[----:B------:R-:W-:Y:S08]  /*77b0*/  MUFU.EX2 R212, R212 ;  /* 0x000000d400d47308 */ /* 0x000ff00000000800 */
[----:B------:R-:W-:Y:S08]  /*77c0*/  MUFU.EX2 R208, R208 ;  /* 0x000000d000d07308 */ /* 0x000ff00000000800 */
[----:B------:R-:W0:Y:S08]  /*77d0*/  MUFU.EX2 R206, R8 ;  /* 0x0000000800ce7308 */ /* 0x000e300000000800 */
[----:B------:R-:W-:Y:S08]  /*77e0*/  MUFU.EX2 R207, R198 ;  /* 0x000000c600cf7308 */ /* 0x000ff00000000800 */
[----:B------:R-:W0:Y:S01]  /*77f0*/  MUFU.EX2 R209, R199 ;  /* 0x000000c700d17308 */ /* 0x000e220000000800 */
[----:B------:R-:W-:-:S02]  /*7800*/  FMUL R72, R19, R72 ;  /* 0x0000004813487220 */ /* 0x000fc40000400000 */
[C---:B------:R-:W-:Y:S02]  /*7810*/  FMUL R73, R19.reuse, R73 ;  /* 0x0000004913497220 */ /* 0x040fe40000400000 */
[C---:B------:R-:W-:Y:S02]  /*7820*/  FMUL R74, R18.reuse, R74 ;  /* 0x0000004a124a7220 */ /* 0x040fe40000400000 */
[C---:B------:R-:W-:Y:S02]  /*7830*/  FMUL R75, R18.reuse, R75 ;  /* 0x0000004b124b7220 */ /* 0x040fe40000400000 */
[C---:B------:R-:W-:Y:S02]  /*7840*/  FMUL R68, R19.reuse, R68 ;  /* 0x0000004413447220 */ /* 0x040fe40000400000 */
[----:B------:R-:W-:Y:S02]  /*7850*/  FMUL R69, R19, R69 ;  /* 0x0000004513457220 */ /* 0x000fe40000400000 */
[----:B------:R-:W-:-:S02]  /*7860*/  FMUL R70, R18, R70 ;  /* 0x0000004612467220 */ /* 0x000fc40000400000 */
[C---:B------:R-:W-:Y:S02]  /*7870*/  FMUL R71, R18.reuse, R71 ;  /* 0x0000004712477220 */ /* 0x040fe40000400000 */
[C---:B------:R-:W-:Y:S02]  /*7880*/  FMUL R20, R19.reuse, R20 ;  /* 0x0000001413147220 */ /* 0x040fe40000400000 */
[----:B------:R-:W-:Y:S02]  /*7890*/  FMUL R21, R19, R21 ;  /* 0x0000001513157220 */ /* 0x000fe40000400000 */
[C---:B------:R-:W-:Y:S02]  /*78a0*/  FMUL R22, R18.reuse, R22 ;  /* 0x0000001612167220 */ /* 0x040fe40000400000 */
[----:B------:R-:W-:Y:S01]  /*78b0*/  FMUL R23, R18, R23 ;  /* 0x0000001712177220 */ /* 0x000fe20000400000 */
[C---:B------:R-:W-:Y:S08]  /*78c0*/  HMMA.16816.F32 R180, R64.reuse, R188, R180 ;  /* 0x000000bc40b4723c */ /* 0x040ff000000018b4 */
[C---:B------:R-:W-:Y:S08]  /*78d0*/  HMMA.16816.F32 R164, R64.reuse, R184, R164 ;  /* 0x000000b840a4723c */ /* 0x040ff000000018a4 */
[C---:B------:R-:W-:Y:S08]  /*78e0*/  HMMA.16816.F32 R156, R64.reuse, R176, R156 ;  /* 0x000000b0409c723c */ /* 0x040ff0000000189c */
[C---:B-1----:R-:W-:Y:S08]  /*78f0*/  HMMA.16816.F32 R152, R64.reuse, R172, R152 ;  /* 0x000000ac4098723c */ /* 0x042ff00000001898 */
[C---:B0-----:R-:W-:Y:S08]  /*7900*/  HMMA.16816.F32 R144, R64.reuse, R128, R144 ;  /* 0x000000804090723c */ /* 0x041ff00000001890 */
[C---:B--2---:R-:W-:Y:S08]  /*7910*/  HMMA.16816.F32 R140, R64.reuse, R124, R140 ;  /* 0x0000007c408c723c */ /* 0x044ff0000000188c */
[C---:B------:R-:W-:Y:S08]  /*7920*/  HMMA.16816.F32 R136, R64.reuse, R116, R136 ;  /* 0x000000744088723c */ /* 0x040ff00000001888 */
[C---:B------:R-:W-:Y:S08]  /*7930*/  HMMA.16816.F32 R80, R64.reuse, R48, R80 ;  /* 0x000000304050723c */ /* 0x040ff00000001850 */
[C---:B------:R-:W-:Y:S08]  /*7940*/  HMMA.16816.F32 R132, R64.reuse, R108, R132 ;  /* 0x0000006c4084723c */ /* 0x040ff00000001884 */
[C---:B---3--:R-:W-:Y:S08]  /*7950*/  HMMA.16816.F32 R120, R64.reuse, R60, R120 ;  /* 0x0000003c4078723c */ /* 0x048ff00000001878 */
[C---:B------:R-:W-:Y:S08]  /*7960*/  HMMA.16816.F32 R104, R64.reuse, R160, R104 ;  /* 0x000000a04068723c */ /* 0x040ff00000001868 */
[C---:B----4-:R-:W-:Y:S08]  /*7970*/  HMMA.16816.F32 R72, R64.reuse, R96, R72 ;  /* 0x000000604048723c */ /* 0x050ff00000001848 */
[C---:B-----5:R-:W-:Y:S08]  /*7980*/  HMMA.16816.F32 R68, R64.reuse, R92, R68 ;  /* 0x0000005c4044723c */ /* 0x060ff00000001844 */
[----:B------:R-:W-:Y:S07]  /*7990*/  HMMA.16816.F32 R20, R64, R76, R20 ;  /* 0x0000004c4014723c */ /* 0x000fee0000001814 */
[----:B------:R-:W-:-:S02]  /*79a0*/  F2FP.PACK_AB R64, R213, R210 ;  /* 0x000000d2d540723e */ /* 0x000fc400000000ff */
[----:B------:R-:W-:Y:S02]  /*79b0*/  F2FP.PACK_AB R65, R206, R208 ;  /* 0x000000d0ce41723e */ /* 0x000fe400000000ff */
[----:B------:R-:W-:Y:S02]  /*79c0*/  F2FP.PACK_AB R66, R212, R211 ;  /* 0x000000d3d442723e */ /* 0x000fe400000000ff */
[----:B------:R-:W-:-:S07]  /*79d0*/  F2FP.PACK_AB R67, R209, R207 ;  /* 0x000000cfd143723e */ /* 0x000fce00000000ff */
[----:B------:R-:W-:Y:S01]  /*79e0*/  HMMA.16816.F32 R168, R64, R170, R148 ;  /* 0x000000aa40a8723c */ /* 0x000fe20000001894 */
[----:B------:R-:W0:Y:S01]  /*79f0*/  LDSM.16.M88.4 R148, [R3+0xc000] ;  /* 0x00c000000394783b */ /* 0x000e220000000200 */
[--C-:B------:R-:W-:Y:S02]  /*7a00*/  FFMA R84, R84, c[0x0][0x188], -R13.reuse ;  /* 0x0000620054547a23 */ /* 0x100fe4000000080d */
[--C-:B------:R-:W-:Y:S02]  /*7a10*/  FFMA R85, R85, c[0x0][0x188], -R13.reuse ;  /* 0x0000620055557a23 */ /* 0x100fe4000000080d */
[--C-:B------:R-:W-:Y:S02]  /*7a20*/  FFMA R112, R112, c[0x0][0x188], -R13.reuse ;  /* 0x0000620070707a23 */ /* 0x100fe4000000080d */
[----:B------:R-:W-:Y:S02]  /*7a30*/  FFMA R113, R113, c[0x0][0x188], -R13 ;  /* 0x0000620071717a23 */ /* 0x000fe4000000080d */
[----:B------:R-:W-:-:S02]  /*7a40*/  FFMA R86, R86, c[0x0][0x188], -R16 ;  /* 0x0000620056567a23 */ /* 0x000fc40000000810 */
[--C-:B------:R-:W-:Y:S02]  /*7a50*/  FFMA R196, R114, c[0x0][0x188], -R16.reuse ;  /* 0x0000620072c47a23 */ /* 0x100fe40000000810 */
[--C-:B------:R-:W-:Y:S02]  /*7a60*/  FFMA R197, R115, c[0x0][0x188], -R16.reuse ;  /* 0x0000620073c57a23 */ /* 0x100fe40000000810 */
[----:B------:R-:W-:Y:S02]  /*7a70*/  FFMA R8, R87, c[0x0][0x188], -R16 ;  /* 0x0000620057087a23 */ /* 0x000fe40000000810 */
[----:B------:R-:W-:Y:S02]  /*7a80*/  FMUL R84, R84, 1.4426950216293334961 ;  /* 0x3fb8aa3b54547820 */ /* 0x000fe40000400000 */
[----:B------:R-:W-:Y:S02]  /*7a90*/  FMUL R85, R85, 1.4426950216293334961 ;  /* 0x3fb8aa3b55557820 */ /* 0x000fe40000400000 */
[----:B------:R-:W-:-:S02]  /*7aa0*/  FMUL R112, R112, 1.4426950216293334961 ;  /* 0x3fb8aa3b70707820 */ /* 0x000fc40000400000 */
[----:B------:R-:W-:Y:S02]  /*7ab0*/  FMUL R113, R113, 1.4426950216293334961 ;  /* 0x3fb8aa3b71717820 */ /* 0x000fe40000400000 */
[----:B------:R-:W-:Y:S02]  /*7ac0*/  FMUL R86, R86, 1.4426950216293334961 ;  /* 0x3fb8aa3b56567820 */ /* 0x000fe40000400000 */
[----:B------:R-:W-:Y:S02]  /*7ad0*/  FMUL R196, R196, 1.4426950216293334961 ;  /* 0x3fb8aa3bc4c47820 */ /* 0x000fe40000400000 */
[----:B------:R-:W-:Y:S02]  /*7ae0*/  FMUL R197, R197, 1.4426950216293334961 ;  /* 0x3fb8aa3bc5c57820 */ /* 0x000fe40000400000 */
[----:B------:R-:W-:Y:S01]  /*7af0*/  FMUL R8, R8, 1.4426950216293334961 ;  /* 0x3fb8aa3b08087820 */ /* 0x000fe20000400000 */
[----:B------:R-:W-:Y:S01]  /*7b00*/  HMMA.16816.F32 R188, R64, R190, R180 ;  /* 0x000000be40bc723c */ /* 0x000fe200000018b4 */
[----:B------:R-:W-:Y:S01]  /*7b10*/  MUFU.EX2 R205, R84 ;  /* 0x0000005400cd7308 */ /* 0x000fe20000000800 */
[----:B------:R-:W-:-:S06]  /*7b20*/  FFMA R4, R4, c[0x0][0x188], -R13 ;  /* 0x0000620004047a23 */ /* 0x000fcc000000080d */
[C---:B------:R-:W-:Y:S01]  /*7b30*/  HMMA.16816.F32 R184, R64.reuse, R186, R164 ;  /* 0x000000ba40b8723c */ /* 0x040fe200000018a4 */
[----:B------:R-:W1:Y:S01]  /*7b40*/  MUFU.EX2 R203, R85 ;  /* 0x0000005500cb7308 */ /* 0x000e620000000800 */
[----:B------:R-:W-:Y:S06]  /*7b50*/  LDSM.16.M88.4 R164, [R3+0xe000] ;  /* 0x00e0000003a4783b */ /* 0x000fec0000000200 */
[C---:B------:R-:W-:Y:S01]  /*7b60*/  HMMA.16816.F32 R176, R64.reuse, R178, R156 ;  /* 0x000000b240b0723c */ /* 0x040fe2000000189c */
[----:B------:R-:W-:Y:S01]  /*7b70*/  MUFU.EX2 R204, R112 ;  /* 0x0000007000cc7308 */ /* 0x000fe20000000800 */
[----:B------:R-:W-:Y:S06]  /*7b80*/  LDSM.16.M88.4 R156, [R3+0xd000] ;  /* 0x00d00000039c783b */ /* 0x000fec0000000200 */
[C---:B------:R-:W-:Y:S01]  /*7b90*/  HMMA.16816.F32 R172, R64.reuse, R174, R152 ;  /* 0x000000ae40ac723c */ /* 0x040fe20000001898 */
[----:B------:R2:W-:Y:S01]  /*7ba0*/  MUFU.EX2 R202, R113 ;  /* 0x0000007100ca7308 */ /* 0x0005e20000000800 */
[----:B------:R-:W-:Y:S06]  /*7bb0*/  LDSM.16.M88.4 R152, [R3+0xc800] ;  /* 0x00c800000398783b */ /* 0x000fec0000000200 */
[C---:B------:R-:W-:Y:S01]  /*7bc0*/  HMMA.16816.F32 R128, R64.reuse, R130, R144 ;  /* 0x000000824080723c */ /* 0x040fe20000001890 */
[----:B------:R3:W-:Y:S01]  /*7bd0*/  MUFU.EX2 R198, R86 ;  /* 0x0000005600c67308 */ /* 0x0007e20000000800 */
[----:B--2---:R-:W-:Y:S04]  /*7be0*/  LDSM.16.M88.4 R112, [R3+0x9000] ;  /* 0x009000000370783b */ /* 0x004fe80000000200 */
[----:B------:R-:W-:Y:S02]  /*7bf0*/  LDSM.16.M88.4 R144, [R3+0xb800] ;  /* 0x00b800000390783b */ /* 0x000fe40000000200 */
[C---:B------:R-:W-:Y:S01]  /*7c00*/  HMMA.16816.F32 R124, R64.reuse, R126, R140 ;  /* 0x0000007e407c723c */ /* 0x040fe2000000188c */
[----:B------:R-:W2:Y:S01]  /*7c10*/  MUFU.EX2 R199, R8 ;  /* 0x0000000800c77308 */ /* 0x000ea20000000800 */
[----:B---3--:R-:W-:Y:S04]  /*7c20*/  LDSM.16.M88.4 R84, [R3+0x8800] ;  /* 0x008800000354783b */ /* 0x008fe80000000200 */
[----:B------:R-:W-:Y:S02]  /*7c30*/  LDSM.16.M88.4 R140, [R3+0xb000] ;  /* 0x00b00000038c783b */ /* 0x000fe40000000200 */
[C---:B------:R-:W-:Y:S01]  /*7c40*/  HMMA.16816.F32 R116, R64.reuse, R118, R136 ;  /* 0x000000764074723c */ /* 0x040fe20000001888 */
[----:B------:R-:W-:Y:S01]  /*7c50*/  MUFU.EX2 R196, R196 ;  /* 0x000000c400c47308 */ /* 0x000fe20000000800 */
[----:B------:R-:W-:Y:S06]  /*7c60*/  LDSM.16.M88.4 R136, [R3+0xa800] ;  /* 0x00a800000388783b */ /* 0x000fec0000000200 */
[C---:B------:R-:W-:Y:S01]  /*7c70*/  HMMA.16816.F32 R48, R64.reuse, R50, R80 ;  /* 0x000000324030723c */ /* 0x040fe20000001850 */
[----:B------:R-:W3:Y:S01]  /*7c80*/  LDSM.16.M88.4 R80, [R3+0x8000] ;  /* 0x008000000350783b */ /* 0x000ee20000000200 */
[----:B------:R-:W4:Y:S06]  /*7c90*/  MUFU.EX2 R197, R197 ;  /* 0x000000c500c57308 */ /* 0x000f2c0000000800 */
[C---:B------:R-:W-:Y:S01]  /*7ca0*/  HMMA.16816.F32 R108, R64.reuse, R110, R132 ;  /* 0x0000006e406c723c */ /* 0x040fe20000001884 */
[----:B------:R-:W-:Y:S07]  /*7cb0*/  LDSM.16.M88.4 R132, [R3+0xa000] ;  /* 0x00a000000384783b */ /* 0x000fee0000000200 */
[C---:B------:R-:W-:Y:S01]  /*7cc0*/  HMMA.16816.F32 R60, R64.reuse, R62, R120 ;  /* 0x0000003e403c723c */ /* 0x040fe20000001878 */
[----:B------:R-:W5:Y:S07]  /*7cd0*/  LDSM.16.M88.4 R120, [R3+0x9800] ;  /* 0x009800000378783b */ /* 0x000f6e0000000200 */
[C---:B------:R-:W-:Y:S01]  /*7ce0*/  HMMA.16816.F32 R160, R64.reuse, R162, R104 ;  /* 0x000000a240a0723c */ /* 0x040fe20000001868 */
[----:B------:R-:W0:Y:S07]  /*7cf0*/  LDSM.16.M88.4 R104, [R3+0xd800] ;  /* 0x00d800000368783b */ /* 0x000e2e0000000200 */
[C---:B------:R-:W-:Y:S08]  /*7d00*/  HMMA.16816.F32 R100, R64.reuse, R102, R88 ;  /* 0x000000664064723c */ /* 0x040ff00000001858 */
[C---:B------:R-:W-:Y:S01]  /*7d10*/  HMMA.16816.F32 R96, R64.reuse, R98, R72 ;  /* 0x000000624060723c */ /* 0x040fe20000001848 */
[----:B------:R-:W-:Y:S07]  /*7d20*/  LDSM.16.M88.4 R72, [R3+0xf800] ;  /* 0x00f800000348783b */ /* 0x000fee0000000200 */
[C---:B------:R-:W-:Y:S01]  /*7d30*/  HMMA.16816.F32 R92, R64.reuse, R94, R68 ;  /* 0x0000005e405c723c */ /* 0x040fe20000001844 */
[----:B------:R-:W-:Y:S07]  /*7d40*/  LDSM.16.M88.4 R68, [R3+0xf000] ;  /* 0x00f000000344783b */ /* 0x000fee0000000200 */
[----:B------:R-:W-:Y:S01]  /*7d50*/  HMMA.16816.F32 R76, R64, R78, R20 ;  /* 0x0000004e404c723c */ /* 0x000fe20000001814 */
[----:B------:R-:W3:Y:S01]  /*7d60*/  LDSM.16.M88.4 R64, [R3+0xe800] ;  /* 0x00e800000340783b */ /* 0x000ee20000000200 */
[----:B------:R-:W-:-:S02]  /*7d70*/  FMUL R4, R4, 1.4426950216293334961 ;  /* 0x3fb8aa3b04047820 */ /* 0x000fc40000400000 */
[--C-:B------:R-:W-:Y:S02]  /*7d80*/  FFMA R5, R5, c[0x0][0x188], -R13.reuse ;  /* 0x0000620005057a23 */ /* 0x100fe4000000080d */
[----:B------:R0:W-:Y:S01]  /*7d90*/  MUFU.EX2 R181, R4 ;  /* 0x0000000400b57308 */ /* 0x0001e20000000800 */
[----:B------:R-:W-:Y:S02]  /*7da0*/  FFMA R23, R192, c[0x0][0x188], -R13 ;  /* 0x00006200c0177a23 */ /* 0x000fe4000000080d */
[--C-:B------:R-:W-:Y:S02]  /*7db0*/  FFMA R7, R7, c[0x0][0x188], -R16.reuse ;  /* 0x0000620007077a23 */ /* 0x100fe40000000810 */
[--C-:B------:R-:W-:Y:S02]  /*7dc0*/  FFMA R194, R194, c[0x0][0x188], -R16.reuse ;  /* 0x00006200c2c27a23 */ /* 0x100fe40000000810 */
[----:B------:R-:W-:Y:S02]  /*7dd0*/  FFMA R195, R195, c[0x0][0x188], -R16 ;  /* 0x00006200c3c37a23 */ /* 0x000fe40000000810 */
[----:B0-----:R-:W-:-:S02]  /*7de0*/  FMUL R4, R5, 1.4426950216293334961 ;  /* 0x3fb8aa3b05047820 */ /* 0x001fc40000400000 */
[----:B------:R-:W-:Y:S01]  /*7df0*/  FFMA R5, R193, c[0x0][0x188], -R13 ;  /* 0x00006200c1057a23 */ /* 0x000fe2000000080d */
[----:B-1----:R-:W-:Y:S01]  /*7e00*/  F2FP.PACK_AB R88, R203, R205 ;  /* 0x000000cdcb58723e */ /* 0x002fe200000000ff */
[----:B------:R-:W-:Y:S01]  /*7e10*/  FFMA R6, R6, c[0x0][0x188], -R16 ;  /* 0x0000620006067a23 */ /* 0x000fe20000000810 */
[----:B--2---:R-:W-:Y:S02]  /*7e20*/  F2FP.PACK_AB R89, R199, R198 ;  /* 0x000000c6c759723e */ /* 0x004fe400000000ff */
[----:B------:R-:W-:Y:S02]  /*7e30*/  F2FP.PACK_AB R90, R202, R204 ;  /* 0x000000ccca5a723e */ /* 0x000fe400000000ff */
[----:B----4-:R-:W-:Y:S01]  /*7e40*/  F2FP.PACK_AB R91, R197, R196 ;  /* 0x000000c4c55b723e */ /* 0x010fe200000000ff */
[----:B------:R-:W-:Y:S02]  /*7e50*/  FMUL R23, R23, 1.4426950216293334961 ;  /* 0x3fb8aa3b17177820 */ /* 0x000fe40000400000 */
[----:B------:R-:W-:-:S02]  /*7e60*/  FMUL R5, R5, 1.4426950216293334961 ;  /* 0x3fb8aa3b05057820 */ /* 0x000fc40000400000 */
[----:B------:R-:W-:Y:S02]  /*7e70*/  FMUL R7, R7, 1.4426950216293334961 ;  /* 0x3fb8aa3b07077820 */ /* 0x000fe40000400000 */
[----:B------:R-:W-:Y:S02]  /*7e80*/  FMUL R180, R194, 1.4426950216293334961 ;  /* 0x3fb8aa3bc2b47820 */ /* 0x000fe40000400000 */
[----:B------:R-:W-:Y:S02]  /*7e90*/  FMUL R8, R195, 1.4426950216293334961 ;  /* 0x3fb8aa3bc3087820 */ /* 0x000fe40000400000 */
[----:B------:R-:W-:Y:S01]  /*7ea0*/  FMUL R6, R6, 1.4426950216293334961 ;  /* 0x3fb8aa3b06067820 */ /* 0x000fe20000400000 */
[C---:B------:R-:W-:Y:S01]  /*7eb0*/  HMMA.16816.F32 R48, R88.reuse, R148, R48 ;  /* 0x000000945830723c */ /* 0x040fe20000001830 */
[----:B------:R-:W0:Y:S08]  /*7ec0*/  MUFU.EX2 R4, R4 ;  /* 0x0000000400047308 */ /* 0x000e300000000800 */
[----:B------:R-:W-:Y:S08]  /*7ed0*/  MUFU.EX2 R23, R23 ;  /* 0x0000001700177308 */ /* 0x000ff00000000800 */
[----:B------:R-:W-:Y:S08]  /*7ee0*/  MUFU.EX2 R5, R5 ;  /* 0x0000000500057308 */ /* 0x000ff00000000800 */
[----:B------:R-:W-:Y:S08]  /*7ef0*/  MUFU.EX2 R182, R6 ;  /* 0x0000000600b67308 */ /* 0x000ff00000000800 */
[----:B------:R-:W1:Y:S08]  /*7f00*/  MUFU.EX2 R7, R7 ;  /* 0x0000000700077308 */ /* 0x000e700000000800 */
[----:B------:R-:W-:Y:S08]  /*7f10*/  MUFU.EX2 R180, R180 ;  /* 0x000000b400b47308 */ /* 0x000ff00000000800 */
[----:B------:R-:W2:Y:S01]  /*7f20*/  MUFU.EX2 R8, R8 ;  /* 0x0000000800087308 */ /* 0x000ea20000000800 */
[----:B---3--:R-:W-:Y:S01]  /*7f30*/  HMMA.16816.F32 R188, R88, R80, R188 ;  /* 0x0000005058bc723c */ /* 0x008fe200000018bc */
[----:B------:R-:W-:-:S07]  /*7f40*/  FFMA R10, R55, c[0x0][0x188], -R16 ;  /* 0x00006200370a7a23 */ /* 0x000fce0000000810 */
[C---:B------:R-:W-:Y:S08]  /*7f50*/  HMMA.16816.F32 R184, R88.reuse, R84, R184 ;  /* 0x0000005458b8723c */ /* 0x040ff000000018b8 */
        /* <DEDUP_REMOVED lines=12> */
[----:B------:R-:W-:Y:S07]  /*8020*/  HMMA.16816.F32 R76, R88, R72, R76 ;  /* 0x00000048584c723c */ /* 0x000fee000000184c */
[----:B0-----:R-:W-:-:S02]  /*8030*/  F2FP.PACK_AB R88, R4, R181 ;  /* 0x000000b50458723e */ /* 0x001fc400000000ff */
[----:B-1----:R-:W-:Y:S02]  /*8040*/  F2FP.PACK_AB R89, R7, R182 ;  /* 0x000000b60759723e */ /* 0x002fe400000000ff */
[----:B------:R-:W-:Y:S02]  /*8050*/  F2FP.PACK_AB R90, R5, R23 ;  /* 0x00000017055a723e */ /* 0x000fe400000000ff */
[----:B--2---:R-:W-:Y:S01]  /*8060*/  F2FP.PACK_AB R91, R8, R180 ;  /* 0x000000b4085b723e */ /* 0x004fe200000000ff */
[----:B------:R-:W-:-:S06]  /*8070*/  FMUL R10, R10, 1.4426950216293334961 ;  /* 0x3fb8aa3b0a0a7820 */ /* 0x000fcc0000400000 */
[----:B------:R-:W-:Y:S01]  /*8080*/  HMMA.16816.F32 R148, R88, R150, R48 ;  /* 0x000000965894723c */ /* 0x000fe20000001830 */
[----:B------:R-:W0:Y:S01]  /*8090*/  LDSM.16.M88.4 R48, [R17+0x8080] ;  /* 0x008080001130783b */ /* 0x000e220000000200 */
[----:B------:R1:W-:Y:S01]  /*80a0*/  MUFU.EX2 R183, R10 ;  /* 0x0000000a00b77308 */ /* 0x0003e20000000800 */
[--C-:B------:R-:W-:Y:S02]  /*80b0*/  FFMA R52, R52, c[0x0][0x188], -R13.reuse ;  /* 0x0000620034347a23 */ /* 0x100fe4000000080d */
[--C-:B------:R-:W-:Y:S02]  /*80c0*/  FFMA R53, R53, c[0x0][0x188], -R13.reuse ;  /* 0x0000620035357a23 */ /* 0x100fe4000000080d */
[--C-:B------:R-:W-:Y:S02]  /*80d0*/  FFMA R56, R56, c[0x0][0x188], -R13.reuse ;  /* 0x0000620038387a23 */ /* 0x100fe4000000080d */
[----:B------:R-:W-:Y:S02]  /*80e0*/  FFMA R57, R57, c[0x0][0x188], -R13 ;  /* 0x0000620039397a23 */ /* 0x000fe4000000080d */
[----:B------:R-:W-:-:S02]  /*80f0*/  FFMA R54, R54, c[0x0][0x188], -R16 ;  /* 0x0000620036367a23 */ /* 0x000fc40000000810 */
[--C-:B------:R-:W-:Y:S02]  /*8100*/  FFMA R14, R58, c[0x0][0x188], -R16.reuse ;  /* 0x000062003a0e7a23 */ /* 0x100fe40000000810 */
[----:B-1----:R-:W-:Y:S02]  /*8110*/  FFMA R10, R59, c[0x0][0x188], -R16 ;  /* 0x000062003b0a7a23 */ /* 0x002fe40000000810 */
[----:B------:R-:W-:Y:S02]  /*8120*/  FMUL R21, R52, 1.4426950216293334961 ;  /* 0x3fb8aa3b34157820 */ /* 0x000fe40000400000 */
[----:B------:R-:W-:Y:S02]  /*8130*/  FMUL R6, R53, 1.4426950216293334961 ;  /* 0x3fb8aa3b35067820 */ /* 0x000fe40000400000 */
[----:B------:R-:W-:Y:S02]  /*8140*/  FMUL R9, R56, 1.4426950216293334961 ;  /* 0x3fb8aa3b38097820 */ /* 0x000fe40000400000 */
[----:B------:R-:W-:-:S02]  /*8150*/  FMUL R20, R57, 1.4426950216293334961 ;  /* 0x3fb8aa3b39147820 */ /* 0x000fc40000400000 */
[----:B------:R-:W-:Y:S02]  /*8160*/  FMUL R22, R54, 1.4426950216293334961 ;  /* 0x3fb8aa3b36167820 */ /* 0x000fe40000400000 */
[----:B------:R-:W-:Y:S02]  /*8170*/  FMUL R14, R14, 1.4426950216293334961 ;  /* 0x3fb8aa3b0e0e7820 */ /* 0x000fe40000400000 */
[----:B------:R-:W-:Y:S01]  /*8180*/  FMUL R10, R10, 1.4426950216293334961 ;  /* 0x3fb8aa3b0a0a7820 */ /* 0x000fe20000400000 */
[C---:B------:R-:W-:Y:S01]  /*8190*/  HMMA.16816.F32 R80, R88.reuse, R82, R188 ;  /* 0x000000525850723c */ /* 0x040fe200000018bc */
[----:B------:R-:W-:Y:S01]  /*81a0*/  MUFU.EX2 R21, R21 ;  /* 0x0000001500157308 */ /* 0x000fe20000000800 */
[----:B------:R-:W1:Y:S01]  /*81b0*/  LDSM.16.M88.4 R52, [R17+0x8880] ;  /* 0x008880001134783b */ /* 0x000e620000000200 */
[--C-:B------:R-:W-:Y:S02]  /*81c0*/  FFMA R36, R36, c[0x0][0x188], -R13.reuse ;  /* 0x0000620024247a23 */ /* 0x100fe4000000080d */
[----:B------:R-:W-:Y:S01]  /*81d0*/  FFMA R37, R37, c[0x0][0x188], -R13 ;  /* 0x0000620025257a23 */ /* 0x000fe2000000080d */
[----:B------:R-:W2:Y:S03]  /*81e0*/  LDSM.16.M88.4 R56, [R17+0x9080] ;  /* 0x009080001138783b */ /* 0x000ea60000000200 */
[----:B------:R-:W3:Y:S08]  /*81f0*/  MUFU.EX2 R6, R6 ;  /* 0x0000000600067308 */ /* 0x000ef00000000800 */
[----:B------:R-:W-:Y:S08]  /*8200*/  MUFU.EX2 R9, R9 ;  /* 0x0000000900097308 */ /* 0x000ff00000000800 */
[----:B------:R-:W-:Y:S08]  /*8210*/  MUFU.EX2 R20, R20 ;  /* 0x0000001400147308 */ /* 0x000ff00000000800 */
[----:B------:R-:W4:Y:S08]  /*8220*/  MUFU.EX2 R22, R22 ;  /* 0x0000001600167308 */ /* 0x000f300000000800 */
[----:B------:R-:W-:Y:S08]  /*8230*/  MUFU.EX2 R14, R14 ;  /* 0x0000000e000e7308 */ /* 0x000ff00000000800 */
[----:B------:R-:W5:Y:S01]  /*8240*/  MUFU.EX2 R10, R10 ;  /* 0x0000000a000a7308 */ /* 0x000f620000000800 */
[----:B------:R-:W-:Y:S01]  /*8250*/  HMMA.16816.F32 R72, R88, R74, R76 ;  /* 0x0000004a5848723c */ /* 0x000fe2000000184c */
[----:B------:R-:W-:-:S06]  /*8260*/  FMUL R36, R36, 1.4426950216293334961 ;  /* 0x3fb8aa3b24247820 */ /* 0x000fcc0000400000 */
[----:B---3--:R-:W-:Y:S01]  /*8270*/  F2FP.PACK_AB R76, R6, R21 ;  /* 0x00000015064c723e */ /* 0x008fe200000000ff */
[----:B------:R-:W-:Y:S01]  /*8280*/  HMMA.16816.F32 R84, R88, R86, R184 ;  /* 0x000000565854723c */ /* 0x000fe200000018b8 */
[----:B----4-:R-:W-:Y:S02]  /*8290*/  F2FP.PACK_AB R77, R183, R22 ;  /* 0x00000016b74d723e */ /* 0x010fe400000000ff */
[----:B------:R-:W-:Y:S02]  /*82a0*/  F2FP.PACK_AB R78, R20, R9 ;  /* 0x00000009144e723e */ /* 0x000fe400000000ff */
[----:B-----5:R-:W-:Y:S01]  /*82b0*/  F2FP.PACK_AB R79, R10, R14 ;  /* 0x0000000e0a4f723e */ /* 0x020fe200000000ff */
[----:B------:R-:W-:-:S06]  /*82c0*/  FMUL R37, R37, 1.4426950216293334961 ;  /* 0x3fb8aa3b25257820 */ /* 0x000fcc0000400000 */
[----:B0-----:R-:W-:Y:S01]  /*82d0*/  HMMA.16816.F32 R80, R76, R48, R80 ;  /* 0x000000304c50723c */ /* 0x001fe20000001850 */
[----:B------:R0:W-:Y:S02]  /*82e0*/  MUFU.EX2 R48, R36 ;  /* 0x0000002400307308 */ /* 0x0001e40000000800 */
[----:B0-----:R-:W-:-:S04]  /*82f0*/  FFMA R36, R44, c[0x0][0x188], -R13 ;  /* 0x000062002c247a23 */ /* 0x001fc8000000080d */
[----:B------:R-:W-:Y:S02]  /*8300*/  FMUL R36, R36, 1.4426950216293334961 ;  /* 0x3fb8aa3b24247820 */ /* 0x000fe40000400000 */
[----:B------:R0:W3:Y:S01]  /*8310*/  MUFU.EX2 R44, R37 ;  /* 0x00000025002c7308 */ /* 0x0000e20000000800 */
[----:B------:R-:W-:Y:S02]  /*8320*/  FFMA R49, R45, c[0x0][0x188], -R13 ;  /* 0x000062002d317a23 */ /* 0x000fe4000000080d */
[--C-:B------:R-:W-:Y:S02]  /*8330*/  FFMA R38, R38, c[0x0][0x188], -R16.reuse ;  /* 0x0000620026267a23 */ /* 0x100fe40000000810 */
[----:B------:R-:W-:-:S03]  /*8340*/  FFMA R39, R39, c[0x0][0x188], -R16 ;  /* 0x0000620027277a23 */ /* 0x000fc60000000810 */
[----:B------:R4:W-:Y:S01]  /*8350*/  MUFU.EX2 R45, R36 ;  /* 0x00000024002d7308 */ /* 0x0009e20000000800 */
[----:B0-----:R-:W-:Y:S02]  /*8360*/  FFMA R37, R47, c[0x0][0x188], -R16 ;  /* 0x000062002f257a23 */ /* 0x001fe40000000810 */
[----:B------:R-:W-:Y:S02]  /*8370*/  FMUL R49, R49, 1.4426950216293334961 ;  /* 0x3fb8aa3b31317820 */ /* 0x000fe40000400000 */
[----:B------:R-:W-:Y:S02]  /*8380*/  FADD R214, R215, R214 ;  /* 0x000000d6d7d67221 */ /* 0x000fe40000000000 */
[----:B----4-:R-:W-:Y:S02]  /*8390*/  FFMA R36, R46, c[0x0][0x188], -R16 ;  /* 0x000062002e247a23 */ /* 0x010fe40000000810 */
[----:B------:R-:W-:Y:S02]  /*83a0*/  FADD R217, R218, R217 ;  /* 0x000000d9dad97221 */ /* 0x000fe40000000000 */
[----:B------:R-:W-:-:S02]  /*83b0*/  FMUL R38, R38, 1.4426950216293334961 ;  /* 0x3fb8aa3b26267820 */ /* 0x000fc40000400000 */
[----:B------:R-:W-:Y:S02]  /*83c0*/  FMUL R39, R39, 1.4426950216293334961 ;  /* 0x3fb8aa3b27277820 */ /* 0x000fe40000400000 */
[----:B------:R-:W-:Y:S02]  /*83d0*/  FMUL R36, R36, 1.4426950216293334961 ;  /* 0x3fb8aa3b24247820 */ /* 0x000fe40000400000 */
[----:B------:R-:W-:Y:S01]  /*83e0*/  FMUL R37, R37, 1.4426950216293334961 ;  /* 0x3fb8aa3b25257820 */ /* 0x000fe20000400000 */
[----:B-1----:R-:W-:Y:S01]  /*83f0*/  HMMA.16816.F32 R84, R76, R52, R84 ;  /* 0x000000344c54723c */ /* 0x002fe20000001854 */
[----:B------:R-:W-:Y:S01]  /*8400*/  FADD R214, R216, R214 ;  /* 0x000000d6d8d67221 */ /* 0x000fe20000000000 */
[----:B------:R-:W-:Y:S01]  /*8410*/  MUFU.EX2 R49, R49 ;  /* 0x0000003100317308 */ /* 0x000fe20000000800 */
[----:B------:R-:W-:Y:S02]  /*8420*/  FADD R219, R219, R217 ;  /* 0x000000d9dbdb7221 */ /* 0x000fe40000000000 */
[----:B------:R-:W-:-:S02]  /*8430*/  FADD R214, R220, R214 ;  /* 0x000000d6dcd67221 */ /* 0x000fc40000000000 */
[----:B------:R-:W-:-:S03]  /*8440*/  FADD R219, R221, R219 ;  /* 0x000000dbdddb7221 */ /* 0x000fc60000000000 */
[----:B------:R-:W-:Y:S01]  /*8450*/  MUFU.EX2 R52, R38 ;  /* 0x0000002600347308 */ /* 0x000fe20000000800 */
[C---:B------:R-:W-:Y:S01]  /*8460*/  HMMA.16816.F32 R64, R88.reuse, R66, R96 ;  /* 0x000000425840723c */ /* 0x040fe20000001860 */
[----:B------:R-:W0:Y:S06]  /*8470*/  LDSM.16.M88.4 R96, [R17+0xb080] ;  /* 0x00b080001160783b */ /* 0x000e2c0000000200 */
[----:B------:R-:W1:Y:S01]  /*8480*/  MUFU.EX2 R46, R39 ;  /* 0x00000027002e7308 */ /* 0x000e620000000800 */
[C---:B------:R-:W-:Y:S07]  /*8490*/  HMMA.16816.F32 R112, R88.reuse, R114, R176 ;  /* 0x000000725870723c */ /* 0x040fee00000018b0 */
[----:B------:R3:W-:Y:S01]  /*84a0*/  MUFU.EX2 R47, R36 ;  /* 0x00000024002f7308 */ /* 0x0007e20000000800 */
[C---:B------:R-:W-:Y:S07]  /*84b0*/  HMMA.16816.F32 R120, R88.reuse, R122, R172 ;  /* 0x0000007a5878723c */ /* 0x040fee00000018ac */
[----:B------:R1:W4:Y:S01]  /*84c0*/  MUFU.EX2 R53, R37 ;  /* 0x0000002500357308 */ /* 0x0003220000000800 */
[----:B------:R-:W-:Y:S01]  /*84d0*/  HMMA.16816.F32 R132, R88, R134, R168 ;  /* 0x000000865884723c */ /* 0x000fe200000018a8 */
[----:B------:R-:W-:Y:S01]  /*84e0*/  FADD R214, R210, R214 ;  /* 0x000000d6d2d67221 */ /* 0x000fe20000000000 */
[----:B------:R-:W-:Y:S01]  /*84f0*/  LDSM.16.M88.4 R168, [R17+0xe880] ;  /* 0x00e8800011a8783b */ /* 0x000fe20000000200 */
[----:B------:R-:W-:-:S03]  /*8500*/  FADD R208, R208, R219 ;  /* 0x000000dbd0d07221 */ /* 0x000fc60000000000 */
[----:B------:R-:W-:Y:S02]  /*8510*/  LDSM.16.M88.4 R172, [R17+0xf080] ;  /* 0x00f0800011ac783b */ /* 0x000fe40000000200 */
[----:B------:R-:W-:Y:S02]  /*8520*/  HMMA.16816.F32 R136, R88, R138, R128 ;  /* 0x0000008a5888723c */ /* 0x000fe40000001880 */
[----:B------:R-:W-:Y:S01]  /*8530*/  LDSM.16.M88.4 R128, [R17+0xe080] ;  /* 0x00e080001180783b */ /* 0x000fe20000000200 */
[----:B------:R-:W-:-:S03]  /*8540*/  FADD R214, R213, R214 ;  /* 0x000000d6d5d67221 */ /* 0x000fc60000000000 */
[----:B------:R-:W-:Y:S02]  /*8550*/  LDSM.16.M88.4 R176, [R17+0xf880] ;  /* 0x00f8800011b0783b */ /* 0x000fe40000000200 */
[----:B------:R-:W-:Y:S02]  /*8560*/  HMMA.16816.F32 R140, R88, R142, R124 ;  /* 0x0000008e588c723c */ /* 0x000fe4000000187c */
[----:B------:R-:W-:Y:S01]  /*8570*/  LDSM.16.M88.4 R124, [R17+0xd880] ;  /* 0x00d88000117c783b */ /* 0x000fe20000000200 */
[----:B------:R-:W-:-:S05]  /*8580*/  FADD R208, R206, R208 ;  /* 0x000000d0ced07221 */ /* 0x000fca0000000000 */
[C---:B------:R-:W-:Y:S01]  /*8590*/  HMMA.16816.F32 R144, R88.reuse, R146, R116 ;  /* 0x000000925890723c */ /* 0x040fe20000001874 */
[----:B------:R-:W-:Y:S07]  /*85a0*/  LDSM.16.M88.4 R116, [R17+0xd080] ;  /* 0x00d080001174783b */ /* 0x000fee0000000200 */
[C---:B------:R-:W-:Y:S01]  /*85b0*/  HMMA.16816.F32 R152, R88.reuse, R154, R108 ;  /* 0x0000009a5898723c */ /* 0x040fe2000000186c */
[----:B------:R-:W-:Y:S07]  /*85c0*/  LDSM.16.M88.4 R108, [R17+0xc880] ;  /* 0x00c88000116c783b */ /* 0x000fee0000000200 */
[C---:B------:R-:W-:Y:S01]  /*85d0*/  HMMA.16816.F32 R156, R88.reuse, R158, R60 ;  /* 0x0000009e589c723c */ /* 0x040fe2000000183c */
[----:B------:R-:W5:Y:S07]  /*85e0*/  LDSM.16.M88.4 R60, [R17+0x9880] ;  /* 0x00988000113c783b */ /* 0x000f6e0000000200 */
[C---:B------:R-:W-:Y:S01]  /*85f0*/  HMMA.16816.F32 R160, R88.reuse, R106, R160 ;  /* 0x0000006a58a0723c */ /* 0x040fe200000018a0 */
[----:B------:R-:W-:Y:S07]  /*8600*/  LDSM.16.M88.4 R104, [R17+0xc080] ;  /* 0x00c080001168783b */ /* 0x000fee0000000200 */
[C---:B------:R-:W-:Y:S01]  /*8610*/  HMMA.16816.F32 R164, R88.reuse, R166, R100 ;  /* 0x000000a658a4723c */ /* 0x040fe20000001864 */
[----:B------:R-:W-:Y:S07]  /*8620*/  LDSM.16.M88.4 R100, [R17+0xb880] ;  /* 0x00b880001164783b */ /* 0x000fee0000000200 */
[----:B------:R-:W-:Y:S01]  /*8630*/  HMMA.16816.F32 R68, R88, R70, R92 ;  /* 0x000000465844723c */ /* 0x000fe2000000185c */
[----:B------:R-:W0:Y:S04]  /*8640*/  LDSM.16.M88.4 R88, [R17+0xa080] ;  /* 0x00a080001158783b */ /* 0x000e280000000200 */
[----:B------:R-:W0:Y:S01]  /*8650*/  LDSM.16.M88.4 R92, [R17+0xa880] ;  /* 0x00a88000115c783b */ /* 0x000e220000000200 */
[----:B------:R-:W-:Y:S01]  /*8660*/  FADD R214, R211, R214 ;  /* 0x000000d6d3d67221 */ /* 0x000fe20000000000 */
[----:B---3--:R-:W-:Y:S01]  /*8670*/  F2FP.PACK_AB R36, R44, R48 ;  /* 0x000000302c24723e */ /* 0x008fe200000000ff */
[----:B------:R-:W-:Y:S01]  /*8680*/  FADD R207, R207, R208 ;  /* 0x000000d0cfcf7221 */ /* 0x000fe20000000000 */
[----:B-1----:R-:W-:Y:S01]  /*8690*/  F2FP.PACK_AB R37, R46, R52 ;  /* 0x000000342e25723e */ /* 0x002fe200000000ff */
[----:B------:R-:W-:Y:S01]  /*86a0*/  FFMA R28, R28, c[0x0][0x188], -R13 ;  /* 0x000062001c1c7a23 */ /* 0x000fe2000000080d */
[----:B------:R-:W-:-:S02]  /*86b0*/  F2FP.PACK_AB R38, R49, R45 ;  /* 0x0000002d3126723e */ /* 0x000fc400000000ff */
[----:B----4-:R-:W-:Y:S01]  /*86c0*/  F2FP.PACK_AB R39, R53, R47 ;  /* 0x0000002f3527723e */ /* 0x010fe200000000ff */
[----:B------:R-:W-:Y:S02]  /*86d0*/  FADD R212, R212, R214 ;  /* 0x000000d6d4d47221 */ /* 0x000fe40000000000 */
[----:B------:R-:W-:Y:S02]  /*86e0*/  FADD R207, R209, R207 ;  /* 0x000000cfd1cf7221 */ /* 0x000fe40000000000 */
[----:B------:R-:W-:Y:S02]  /*86f0*/  FMUL R28, R28, 1.4426950216293334961 ;  /* 0x3fb8aa3b1c1c7820 */ /* 0x000fe40000400000 */
[----:B------:R-:W-:Y:S01]  /*8700*/  FFMA R29, R29, c[0x0][0x188], -R13 ;  /* 0x000062001d1d7a23 */ /* 0x000fe2000000080d */
[----:B------:R-:W-:Y:S01]  /*8710*/  HMMA.16816.F32 R80, R36, R50, R80 ;  /* 0x000000322450723c */ /* 0x000fe20000001850 */
[----:B------:R-:W-:Y:S01]  /*8720*/  FADD R212, R205, R212 ;  /* 0x000000d4cdd47221 */ /* 0x000fe20000000000 */
[----:B------:R1:W-:Y:S01]  /*8730*/  MUFU.EX2 R50, R28 ;  /* 0x0000001c00327308 */ /* 0x0003e20000000800 */
[----:B------:R-:W-:-:S02]  /*8740*/  FADD R198, R198, R207 ;  /* 0x000000cfc6c67221 */ /* 0x000fc40000000000 */
[----:B------:R-:W-:Y:S02]  /*8750*/  FMUL R29, R29, 1.4426950216293334961 ;  /* 0x3fb8aa3b1d1d7820 */ /* 0x000fe40000400000 */
[----:B------:R-:W-:Y:S02]  /*8760*/  FADD R203, R203, R212 ;  /* 0x000000d4cbcb7221 */ /* 0x000fe40000000000 */
[----:B------:R-:W-:Y:S02]  /*8770*/  FADD R198, R199, R198 ;  /* 0x000000c6c7c67221 */ /* 0x000fe40000000000 */
[----:B-1----:R-:W-:Y:S02]  /*8780*/  FFMA R28, R26, c[0x0][0x188], -R16 ;  /* 0x000062001a1c7a23 */ /* 0x002fe40000000810 */
[----:B------:R1:W-:Y:S01]  /*8790*/  MUFU.EX2 R26, R29 ;  /* 0x0000001d001a7308 */ /* 0x0003e20000000800 */
[----:B------:R-:W-:Y:S02]  /*87a0*/  FADD R203, R204, R203 ;  /* 0x000000cbcccb7221 */ /* 0x000fe40000000000 */
[----:B------:R-:W-:-:S02]  /*87b0*/  FADD R196, R196, R198 ;  /* 0x000000c6c4c47221 */ /* 0x000fc40000000000 */
[----:B-1----:R-:W-:Y:S02]  /*87c0*/  FMUL R29, R28, 1.4426950216293334961 ;  /* 0x3fb8aa3b1c1d7820 */ /* 0x002fe40000400000 */
[--C-:B------:R-:W-:Y:S02]  /*87d0*/  FFMA R28, R27, c[0x0][0x188], -R16.reuse ;  /* 0x000062001b1c7a23 */ /* 0x100fe40000000810 */
[----:B------:R-:W-:Y:S02]  /*87e0*/  FFMA R30, R30, c[0x0][0x188], -R16 ;  /* 0x000062001e1e7a23 */ /* 0x000fe40000000810 */
[----:B------:R-:W-:Y:S02]  /*87f0*/  FMUL R28, R28, 1.4426950216293334961 ;  /* 0x3fb8aa3b1c1c7820 */ /* 0x000fe40000400000 */
[----:B------:R-:W-:Y:S02]  /*8800*/  FADD R202, R202, R203 ;  /* 0x000000cbcaca7221 */ /* 0x000fe40000000000 */
[----:B------:R-:W-:Y:S01]  /*8810*/  FADD R196, R197, R196 ;  /* 0x000000c4c5c47221 */ /* 0x000fe20000000000 */
[----:B------:R-:W-:Y:S01]  /*8820*/  HMMA.16816.F32 R84, R36, R54, R84 ;  /* 0x000000362454723c */ /* 0x000fe20000001854 */
[----:B------:R-:W-:Y:S01]  /*8830*/  MUFU.EX2 R27, R29 ;  /* 0x0000001d001b7308 */ /* 0x000fe20000000800 */
[----:B------:R-:W-:-:S02]  /*8840*/  FADD R202, R181, R202 ;  /* 0x000000cab5ca7221 */ /* 0x000fc40000000000 */
[----:B------:R-:W-:-:S03]  /*8850*/  FADD R182, R182, R196 ;  /* 0x000000c4b6b67221 */ /* 0x000fc60000000000 */
[----:B------:R-:W-:Y:S01]  /*8860*/  FFMA R55, R31, c[0x0][0x188], -R16 ;  /* 0x000062001f377a23 */ /* 0x000fe20000000810 */
[C---:B--2---:R-:W-:Y:S01]  /*8870*/  HMMA.16816.F32 R112, R76.reuse, R56, R112 ;  /* 0x000000384c70723c */ /* 0x044fe20000001870 */
[----:B------:R1:W-:Y:S01]  /*8880*/  MUFU.EX2 R51, R28 ;  /* 0x0000001c00337308 */ /* 0x0003e20000000800 */
[----:B------:R-:W-:Y:S02]  /*8890*/  FMUL R54, R30, 1.4426950216293334961 ;  /* 0x3fb8aa3b1e367820 */ /* 0x000fe40000400000 */
[----:B------:R-:W-:Y:S02]  /*88a0*/  FADD R4, R4, R202 ;  /* 0x000000ca04047221 */ /* 0x000fe40000000000 */
[----:B------:R-:W-:Y:S01]  /*88b0*/  FADD R182, R7, R182 ;  /* 0x000000b607b67221 */ /* 0x000fe20000000000 */
[----:B-1----:R-:W1:Y:S01]  /*88c0*/  LDSM.16.M88.4 R28, [R3+0x8880] ;  /* 0x00888000031c783b */ /* 0x002e620000000200 */
[----:B0-----:R-:W-:Y:S01]  /*88d0*/  HMMA.16816.F32 R140, R76, R96, R140 ;  /* 0x000000604c8c723c */ /* 0x001fe2000000188c */
[----:B------:R-:W-:-:S02]  /*88e0*/  FFMA R24, R24, c[0x0][0x188], -R13 ;  /* 0x0000620018187a23 */ /* 0x000fc4000000080d */
[----:B------:R-:W-:Y:S02]  /*88f0*/  FFMA R25, R25, c[0x0][0x188], -R13 ;  /* 0x0000620019197a23 */ /* 0x000fe4000000080d */
[----:B------:R-:W-:Y:S02]  /*8900*/  FADD R4, R23, R4 ;  /* 0x0000000417047221 */ /* 0x000fe40000000000 */
[----:B------:R-:W-:Y:S01]  /*8910*/  FADD R180, R180, R182 ;  /* 0x000000b6b4b47221 */ /* 0x000fe20000000000 */
[----:B-----5:R-:W-:Y:S01]  /*8920*/  HMMA.16816.F32 R120, R76, R60, R120 ;  /* 0x0000003c4c78723c */ /* 0x020fe20000001878 */
[----:B------:R-:W-:Y:S02]  /*8930*/  FMUL R24, R24, 1.4426950216293334961 ;  /* 0x3fb8aa3b18187820 */ /* 0x000fe40000400000 */
[----:B------:R-:W-:Y:S02]  /*8940*/  FMUL R25, R25, 1.4426950216293334961 ;  /* 0x3fb8aa3b19197820 */ /* 0x000fe40000400000 */
[----:B------:R-:W-:-:S03]  /*8950*/  FMUL R55, R55, 1.4426950216293334961 ;  /* 0x3fb8aa3b37377820 */ /* 0x000fc60000400000 */
[----:B------:R-:W-:Y:S01]  /*8960*/  HMMA.16816.F32 R132, R76, R88, R132 ;  /* 0x000000584c84723c */ /* 0x000fe20000001884 */
[----:B------:R-:W-:Y:S02]  /*8970*/  FADD R5, R5, R4 ;  /* 0x0000000405057221 */ /* 0x000fe40000000000 */
[----:B------:R-:W-:-:S05]  /*8980*/  FADD R180, R8, R180 ;  /* 0x000000b408b47221 */ /* 0x000fca0000000000 */
[----:B------:R-:W-:Y:S01]  /*8990*/  HMMA.16816.F32 R136, R76, R92, R136 ;  /* 0x0000005c4c88723c */ /* 0x000fe20000001888 */
[----:B------:R-:W-:-:S07]  /*89a0*/  FADD R5, R21, R5 ;  /* 0x0000000515057221 */ /* 0x000fce0000000000 */
[----:B------:R-:W-:Y:S01]  /*89b0*/  HMMA.16816.F32 R144, R76, R100, R144 ;  /* 0x000000644c90723c */ /* 0x000fe20000001890 */
[----:B------:R-:W-:-:S07]  /*89c0*/  FADD R22, R22, R180 ;  /* 0x000000b416167221 */ /* 0x000fce0000000000 */
        /* <DEDUP_REMOVED lines=8> */
[----:B------:R-:W-:Y:S01]  /*8a50*/  MUFU.EX2 R24, R24 ;  /* 0x0000001800187308 */ /* 0x000fe20000000800 */
[----:B------:R-:W-:Y:S01]  /*8a60*/  FADD R8, R6, R5 ;  /* 0x0000000506087221 */ /* 0x000fe20000000000 */
[----:B------:R-:W-:Y:S01]  /*8a70*/  LDSM.16.M88.4 R76, [R3+0x9880] ;  /* 0x00988000034c783b */ /* 0x000fe20000000200 */
[----:B------:R-:W-:-:S05]  /*8a80*/  FADD R183, R183, R22 ;  /* 0x00000016b7b77221 */ /* 0x000fca0000000000 */
[----:B------:R-:W0:Y:S01]  /*8a90*/  MUFU.EX2 R25, R25 ;  /* 0x0000001900197308 */ /* 0x000e220000000800 */
[----:B------:R-:W2:Y:S01]  /*8aa0*/  LDSM.16.M88.4 R4, [R3+0xc880] ;  /* 0x00c880000304783b */ /* 0x000ea20000000200 */
[----:B------:R-:W-:-:S06]  /*8ab0*/  FADD R9, R9, R8 ;  /* 0x0000000809097221 */ /* 0x000fcc0000000000 */
[----:B------:R-:W-:Y:S01]  /*8ac0*/  MUFU.EX2 R54, R54 ;  /* 0x0000003600367308 */ /* 0x000fe20000000800 */
[----:B------:R-:W-:-:S07]  /*8ad0*/  FADD R183, R14, R183 ;  /* 0x000000b70eb77221 */ /* 0x000fce0000000000 */
[----:B------:R-:W3:Y:S01]  /*8ae0*/  MUFU.EX2 R55, R55 ;  /* 0x0000003700377308 */ /* 0x000ee20000000800 */
[C---:B------:R-:W-:Y:S01]  /*8af0*/  HMMA.16816.F32 R112, R36.reuse, R58, R112 ;  /* 0x0000003a2470723c */ /* 0x040fe20000001870 */
[----:B------:R-:W4:Y:S01]  /*8b00*/  LDSM.16.M88.4 R56, [R3+0x8080] ;  /* 0x008080000338783b */ /* 0x000f220000000200 */
[----:B------:R-:W-:Y:S02]  /*8b10*/  FADD R14, R20, R9 ;  /* 0x00000009140e7221 */ /* 0x000fe40000000000 */
[----:B------:R-:W-:Y:S01]  /*8b20*/  FADD R183, R10, R183 ;  /* 0x000000b70ab77221 */ /* 0x000fe20000000000 */
[----:B------:R-:W-:Y:S03]  /*8b30*/  LDSM.16.M88.4 R20, [R3+0xd880] ;  /* 0x00d880000314783b */ /* 0x000fe60000000200 */
[----:B------:R-:W-:Y:S01]  /*8b40*/  HMMA.16816.F32 R140, R36, R98, R140 ;  /* 0x00000062248c723c */ /* 0x000fe2000000188c */
[----:B------:R-:W5:Y:S01]  /*8b50*/  LDSM.16.M88.4 R96, [R3+0xb080] ;  /* 0x00b080000360783b */ /* 0x000f620000000200 */
[----:B------:R-:W-:-:S02]  /*8b60*/  FADD R14, R48, R14 ;  /* 0x0000000e300e7221 */ /* 0x000fc40000000000 */
[----:B------:R-:W-:-:S04]  /*8b70*/  FADD R183, R52, R183 ;  /* 0x000000b734b77221 */ /* 0x000fc80000000000 */
[----:B------:R-:W-:Y:S01]  /*8b80*/  HMMA.16816.F32 R120, R36, R62, R120 ;  /* 0x0000003e2478723c */ /* 0x000fe20000001878 */
[----:B------:R-:W-:Y:S01]  /*8b90*/  FADD R44, R44, R14 ;  /* 0x0000000e2c2c7221 */ /* 0x000fe20000000000 */
[----:B------:R-:W-:Y:S01]  /*8ba0*/  LDSM.16.M88.4 R60, [R3+0x9080] ;  /* 0x00908000033c783b */ /* 0x000fe20000000200 */
[----:B------:R-:W-:-:S05]  /*8bb0*/  FADD R183, R46, R183 ;  /* 0x000000b72eb77221 */ /* 0x000fca0000000000 */
[C---:B------:R-:W-:Y:S01]  /*8bc0*/  HMMA.16816.F32 R132, R36.reuse, R90, R132 ;  /* 0x0000005a2484723c */ /* 0x040fe20000001884 */
[----:B------:R-:W-:Y:S01]  /*8bd0*/  FFMA R42, R42, c[0x0][0x188], -R16 ;  /* 0x000062002a2a7a23 */ /* 0x000fe20000000810 */
[----:B------:R-:W-:Y:S06]  /*8be0*/  LDSM.16.M88.4 R88, [R3+0xa080] ;  /* 0x00a080000358783b */ /* 0x000fec0000000200 */
[----:B------:R-:W-:Y:S01]  /*8bf0*/  HMMA.16816.F32 R136, R36, R94, R136 ;  /* 0x0000005e2488723c */ /* 0x000fe20000001888 */
[----:B------:R-:W-:-:S07]  /*8c00*/  FFMA R40, R40, c[0x0][0x188], -R13 ;  /* 0x0000620028287a23 */ /* 0x000fce000000080d */
[C---:B------:R-:W-:Y:S01]  /*8c10*/  HMMA.16816.F32 R144, R36.reuse, R102, R144 ;  /* 0x000000662490723c */ /* 0x040fe20000001890 */
[----:B------:R-:W-:Y:S01]  /*8c20*/  FADD R44, R45, R44 ;  /* 0x0000002c2d2c7221 */ /* 0x000fe20000000000 */
[----:B------:R-:W-:Y:S06]  /*8c30*/  LDSM.16.M88.4 R100, [R3+0xb880] ;  /* 0x00b880000364783b */ /* 0x000fec0000000200 */
[C---:B------:R-:W-:Y:S01]  /*8c40*/  HMMA.16816.F32 R148, R36.reuse, R106, R148 ;  /* 0x0000006a2494723c */ /* 0x040fe20000001894 */
[----:B------:R-:W-:Y:S01]  /*8c50*/  FADD R47, R47, R183 ;  /* 0x000000b72f2f7221 */ /* 0x000fe20000000000 */
[----:B------:R-:W-:Y:S06]  /*8c60*/  LDSM.16.M88.4 R104, [R3+0xc080] ;  /* 0x00c080000368783b */ /* 0x000fec0000000200 */
[C---:B------:R-:W-:Y:S08]  /*8c70*/  HMMA.16816.F32 R152, R36.reuse, R110, R152 ;  /* 0x0000006e2498723c */ /* 0x040ff00000001898 */
[C---:B------:R-:W-:Y:S08]  /*8c80*/  HMMA.16816.F32 R156, R36.reuse, R118, R156 ;  /* 0x00000076249c723c */ /* 0x040ff0000000189c */
[C---:B------:R-:W-:Y:S08]  /*8c90*/  HMMA.16816.F32 R160, R36.reuse, R126, R160 ;  /* 0x0000007e24a0723c */ /* 0x040ff000000018a0 */
[C---:B------:R-:W-:Y:S08]  /*8ca0*/  HMMA.16816.F32 R164, R36.reuse, R130, R164 ;  /* 0x0000008224a4723c */ /* 0x040ff000000018a4 */
[C---:B------:R-:W-:Y:S08]  /*8cb0*/  HMMA.16816.F32 R64, R36.reuse, R170, R64 ;  /* 0x000000aa2440723c */ /* 0x040ff00000001840 */
[C---:B------:R-:W-:Y:S08]  /*8cc0*/  HMMA.16816.F32 R68, R36.reuse, R174, R68 ;  /* 0x000000ae2444723c */ /* 0x040ff00000001844 */
[----:B------:R-:W-:Y:S01]  /*8cd0*/  HMMA.16816.F32 R72, R36, R178, R72 ;  /* 0x000000b22448723c */ /* 0x000fe20000001848 */
[----:B------:R-:W-:Y:S01]  /*8ce0*/  FMUL R40, R40, 1.4426950216293334961 ;  /* 0x3fb8aa3b28287820 */ /* 0x000fe20000400000 */
[----:B------:R-:W-:Y:S01]  /*8cf0*/  LDSM.16.M88.4 R108, [R3+0xd080] ;  /* 0x00d08000036c783b */ /* 0x000fe20000000200 */
[----:B------:R-:W-:-:S02]  /*8d00*/  FFMA R41, R41, c[0x0][0x188], -R13 ;  /* 0x0000620029297a23 */ /* 0x000fc4000000080d */
[----:B------:R-:W-:Y:S01]  /*8d10*/  FADD R49, R49, R44 ;  /* 0x0000002c31317221 */ /* 0x000fe20000000000 */
[----:B------:R-:W-:Y:S01]  /*8d20*/  LDSM.16.M88.4 R116, [R3+0xe080] ;  /* 0x00e080000374783b */ /* 0x000fe20000000200 */
[----:B0-----:R-:W-:Y:S02]  /*8d30*/  F2FP.PACK_AB R36, R25, R24 ;  /* 0x000000181924723e */ /* 0x001fe400000000ff */
[----:B------:R-:W-:Y:S02]  /*8d40*/  F2FP.PACK_AB R37, R51, R27 ;  /* 0x0000001b3325723e */ /* 0x000fe400000000ff */
[----:B------:R-:W-:Y:S02]  /*8d50*/  F2FP.PACK_AB R38, R26, R50 ;  /* 0x000000321a26723e */ /* 0x000fe400000000ff */
[----:B---3--:R-:W-:Y:S01]  /*8d60*/  F2FP.PACK_AB R39, R55, R54 ;  /* 0x000000363727723e */ /* 0x008fe200000000ff */
[----:B------:R-:W-:-:S06]  /*8d70*/  FADD R47, R53, R47 ;  /* 0x0000002f352f7221 */ /* 0x000fcc0000000000 */
[----:B-1----:R-:W-:Y:S01]  /*8d80*/  HMMA.16816.F32 R84, R36, R28, R84 ;  /* 0x0000001c2454723c */ /* 0x002fe20000001854 */
[----:B------:R-:W0:Y:S06]  /*8d90*/  MUFU.EX2 R8, R40 ;  /* 0x0000002800087308 */ /* 0x000e2c0000000800 */
[----:B------:R-:W-:Y:S02]  /*8da0*/  FMUL R28, R42, 1.4426950216293334961 ;  /* 0x3fb8aa3b2a1c7820 */ /* 0x000fe40000400000 */
[----:B------:R-:W-:Y:S02]  /*8db0*/  FFMA R29, R43, c[0x0][0x188], -R16 ;  /* 0x000062002b1d7a23 */ /* 0x000fe40000000810 */
[----:B------:R-:W-:-:S02]  /*8dc0*/  FMUL R41, R41, 1.4426950216293334961 ;  /* 0x3fb8aa3b29297820 */ /* 0x000fc40000400000 */
[----:B------:R-:W-:Y:S01]  /*8dd0*/  FMUL R29, R29, 1.4426950216293334961 ;  /* 0x3fb8aa3b1d1d7820 */ /* 0x000fe20000400000 */
[----:B------:R-:W1:Y:S01]  /*8de0*/  MUFU.EX2 R28, R28 ;  /* 0x0000001c001c7308 */ /* 0x000e620000000800 */
[----:B------:R-:W-:Y:S02]  /*8df0*/  FFMA R32, R32, c[0x0][0x188], -R13 ;  /* 0x0000620020207a23 */ /* 0x000fe4000000080d */
[----:B------:R-:W-:Y:S02]  /*8e00*/  FADD R49, R24, R49 ;  /* 0x0000003118317221 */ /* 0x000fe40000000000 */
[----:B------:R-:W-:Y:S02]  /*8e10*/  FFMA R34, R34, c[0x0][0x188], -R16 ;  /* 0x0000620022227a23 */ /* 0x000fe40000000810 */
[----:B------:R-:W-:Y:S01]  /*8e20*/  FADD R27, R27, R47 ;  /* 0x0000002f1b1b7221 */ /* 0x000fe20000000000 */
[----:B------:R3:W0:Y:S01]  /*8e30*/  MUFU.EX2 R9, R41 ;  /* 0x0000002900097308 */ /* 0x0006220000000800 */
[----:B------:R-:W-:-:S02]  /*8e40*/  FMUL R32, R32, 1.4426950216293334961 ;  /* 0x3fb8aa3b20207820 */ /* 0x000fc40000400000 */
[----:B------:R-:W-:Y:S02]  /*8e50*/  FFMA R33, R33, c[0x0][0x188], -R13 ;  /* 0x0000620021217a23 */ /* 0x000fe4000000080d */
[----:B------:R-:W-:Y:S01]  /*8e60*/  FFMA R35, R35, c[0x0][0x188], -R16 ;  /* 0x0000620023237a23 */ /* 0x000fe20000000810 */
[C---:B--2---:R-:W-:Y:S01]  /*8e70*/  HMMA.16816.F32 R152, R36.reuse, R4, R152 ;  /* 0x000000042498723c */ /* 0x044fe20000001898 */
[----:B------:R-:W-:Y:S01]  /*8e80*/  FMUL R34, R34, 1.4426950216293334961 ;  /* 0x3fb8aa3b22227820 */ /* 0x000fe20000400000 */
[----:B------:R-:W2:Y:S01]  /*8e90*/  MUFU.EX2 R29, R29 ;  /* 0x0000001d001d7308 */ /* 0x000ea20000000800 */
[----:B------:R-:W-:Y:S01]  /*8ea0*/  FADD R49, R25, R49 ;  /* 0x0000003119317221 */ /* 0x000fe20000000000 */
[----:B---3--:R-:W-:Y:S01]  /*8eb0*/  LDSM.16.M88.4 R40, [R3+0xf080] ;  /* 0x00f080000328783b */ /* 0x008fe20000000200 */
[----:B------:R-:W-:Y:S02]  /*8ec0*/  FADD R51, R51, R27 ;  /* 0x0000001b33337221 */ /* 0x000fe40000000000 */
[----:B------:R-:W-:Y:S01]  /*8ed0*/  FMUL R33, R33, 1.4426950216293334961 ;  /* 0x3fb8aa3b21217820 */ /* 0x000fe20000400000 */
[----:B----4-:R-:W-:Y:S01]  /*8ee0*/  HMMA.16816.F32 R92, R36, R56, R80 ;  /* 0x00000038245c723c */ /* 0x010fe20000001850 */
[----:B------:R-:W-:Y:S01]  /*8ef0*/  FADD R49, R50, R49 ;  /* 0x0000003132317221 */ /* 0x000fe20000000000 */
[----:B------:R-:W3:Y:S01]  /*8f00*/  MUFU.EX2 R10, R32 ;  /* 0x00000020000a7308 */ /* 0x000ee20000000800 */
[----:B------:R-:W-:Y:S01]  /*8f10*/  FADD R51, R54, R51 ;  /* 0x0000003336337221 */ /* 0x000fe20000000000 */
[----:B------:R-:W4:Y:S01]  /*8f20*/  LDSM.16.M88.4 R80, [R3+0xa880] ;  /* 0x00a880000350783b */ /* 0x000f220000000200 */
[----:B------:R-:W-:-:S03]  /*8f30*/  FMUL R35, R35, 1.4426950216293334961 ;  /* 0x3fb8aa3b23237820 */ /* 0x000fc60000400000 */
[----:B-----5:R-:W-:Y:S01]  /*8f40*/  HMMA.16816.F32 R168, R36, R96, R140 ;  /* 0x0000006024a8723c */ /* 0x020fe2000000188c */
[----:B------:R-:W-:Y:S01]  /*8f50*/  LDSM.16.M88.4 R44, [R3+0xf880] ;  /* 0x00f88000032c783b */ /* 0x000fe20000000200 */
[----:B------:R-:W5:Y:S01]  /*8f60*/  MUFU.EX2 R27, R34 ;  /* 0x00000022001b7308 */ /* 0x000f620000000800 */
[----:B------:R-:W-:Y:S02]  /*8f70*/  FADD R49, R26, R49 ;  /* 0x000000311a317221 */ /* 0x000fe40000000000 */
[----:B------:R-:W-:Y:S01]  /*8f80*/  FADD R55, R55, R51 ;  /* 0x0000003337377221 */ /* 0x000fe20000000000 */
[----:B------:R-:W-:Y:S04]  /*8f90*/  LDSM.16.M88.4 R140, [R3+0xe880] ;  /* 0x00e88000038c783b */ /* 0x000fe80000000200 */
[----:B------:R-:W5:Y:S01]  /*8fa0*/  MUFU.EX2 R14, R33 ;  /* 0x00000021000e7308 */ /* 0x000f620000000800 */
[----:B0-----:R-:W-:-:S02]  /*8fb0*/  FADD R4, R8, R49 ;  /* 0x0000003108047221 */ /* 0x001fc40000000000 */
[----:B-1----:R-:W-:-:S05]  /*8fc0*/  FADD R5, R28, R55 ;  /* 0x000000371c057221 */ /* 0x002fca0000000000 */
[----:B------:R-:W0:Y:S01]  /*8fd0*/  MUFU.EX2 R48, R35 ;  /* 0x0000002300307308 */ /* 0x000e220000000800 */
[----:B------:R-:W-:Y:S02]  /*8fe0*/  FADD R4, R9, R4 ;  /* 0x0000000409047221 */ /* 0x000fe40000000000 */
[----:B--2---:R-:W-:Y:S02]  /*8ff0*/  FADD R5, R29, R5 ;  /* 0x000000051d057221 */ /* 0x004fe40000000000 */
[----:B---3--:R-:W-:Y:S02]  /*9000*/  FADD R4, R10, R4 ;  /* 0x000000040a047221 */ /* 0x008fe40000000000 */
[----:B-----5:R-:W-:Y:S02]  /*9010*/  FADD R5, R27, R5 ;  /* 0x000000051b057221 */ /* 0x020fe40000000000 */
[----:B------:R-:W-:Y:S01]  /*9020*/  FADD R4, R14, R4 ;  /* 0x000000040e047221 */ /* 0x000fe20000000000 */
[----:B------:R-:W-:Y:S01]  /*9030*/  HMMA.16816.F32 R160, R36, R20, R160 ;  /* 0x0000001424a0723c */ /* 0x000fe200000018a0 */
[----:B0-----:R-:W-:-:S03]  /*9040*/  FADD R5, R48, R5 ;  /* 0x0000000530057221 */ /* 0x001fc60000000000 */
[----:B------:R-:W0:Y:S04]  /*9050*/  SHFL.BFLY PT, R20, R4, 0x2, 0x1f ;  /* 0x0c401f0004147f89 */ /* 0x000e2800000e0000 */
[----:B------:R-:W1:Y:S01]  /*9060*/  SHFL.BFLY PT, R21, R5, 0x2, 0x1f ;  /* 0x0c401f0005157f89 */ /* 0x000e6200000e0000 */
[----:B------:R-:W-:Y:S01]  /*9070*/  HMMA.16816.F32 R120, R36, R76, R120 ;  /* 0x0000004c2478723c */ /* 0x000fe20000001878 */
[----:B------:R-:W-:-:S07]  /*9080*/  F2FP.PACK_AB R24, R9, R8 ;  /* 0x000000080918723e */ /* 0x000fce00000000ff */
[C---:B----4-:R-:W-:Y:S08]  /*9090*/  HMMA.16816.F32 R136, R36.reuse, R80, R136 ;  /* 0x000000502488723c */ /* 0x050ff00000001888 */
[----:B------:R-:W-:Y:S01]  /*90a0*/  HMMA.16816.F32 R144, R36, R100, R144 ;  /* 0x000000642490723c */ /* 0x000fe20000001890 */
[----:B0-----:R-:W-:Y:S02]  /*90b0*/  FADD R4, R4, R20 ;  /* 0x0000001404047221 */ /* 0x001fe40000000000 */
[----:B-1----:R-:W-:-:S05]  /*90c0*/  FADD R5, R5, R21 ;  /* 0x0000001505057221 */ /* 0x002fca0000000000 */
[C---:B------:R-:W-:Y:S01]  /*90d0*/  HMMA.16816.F32 R112, R36.reuse, R60, R112 ;  /* 0x0000003c2470723c */ /* 0x040fe20000001870 */
[----:B------:R-:W0:Y:S04]  /*90e0*/  SHFL.BFLY PT, R8, R4, 0x1, 0x1f ;  /* 0x0c201f0004087f89 */ /* 0x000e2800000e0000 */
[----:B------:R-:W1:Y:S03]  /*90f0*/  SHFL.BFLY PT, R9, R5, 0x1, 0x1f ;  /* 0x0c201f0005097f89 */ /* 0x000e6600000e0000 */
[C---:B------:R-:W-:Y:S08]  /*9100*/  HMMA.16816.F32 R132, R36.reuse, R88, R132 ;  /* 0x000000582484723c */ /* 0x040ff00000001884 */
[C---:B------:R-:W-:Y:S08]  /*9110*/  HMMA.16816.F32 R148, R36.reuse, R104, R148 ;  /* 0x000000682494723c */ /* 0x040ff00000001894 */
[C---:B------:R-:W-:Y:S08]  /*9120*/  HMMA.16816.F32 R156, R36.reuse, R108, R156 ;  /* 0x0000006c249c723c */ /* 0x040ff0000000189c */
[C---:B------:R-:W-:Y:S08]  /*9130*/  HMMA.16816.F32 R164, R36.reuse, R116, R164 ;  /* 0x0000007424a4723c */ /* 0x040ff000000018a4 */
[C---:B------:R-:W-:Y:S08]  /*9140*/  HMMA.16816.F32 R32, R36.reuse, R140, R64 ;  /* 0x0000008c2420723c */ /* 0x040ff00000001840 */
[C---:B------:R-:W-:Y:S08]  /*9150*/  HMMA.16816.F32 R68, R36.reuse, R40, R68 ;  /* 0x000000282444723c */ /* 0x040ff00000001844 */
[----:B------:R-:W-:Y:S01]  /*9160*/  HMMA.16816.F32 R36, R36, R44, R72 ;  /* 0x0000002c2424723c */ /* 0x000fe20000001848 */
[----:B------:R-:W-:-:S02]  /*9170*/  IADD3 R11, R11, 0x80, RZ ;  /* 0x000000800b0b7810 */ /* 0x000fc40007ffe0ff */
[----:B------:R-:W-:Y:S02]  /*9180*/  F2FP.PACK_AB R25, R29, R28 ;  /* 0x0000001c1d19723e */ /* 0x000fe400000000ff */
[----:B------:R-:W-:Y:S02]  /*9190*/  F2FP.PACK_AB R26, R14, R10 ;  /* 0x0000000a0e1a723e */ /* 0x000fe400000000ff */
[----:B------:R-:W-:Y:S02]  /*91a0*/  F2FP.PACK_AB R27, R48, R27 ;  /* 0x0000001b301b723e */ /* 0x000fe400000000ff */
[----:B------:R-:W-:Y:S01]  /*91b0*/  ISETP.GE.AND P0, PT, R11, c[0x0][0x1d0], PT ;  /* 0x000074000b007a0c */ /* 0x000fe20003f06270 */
[----:B0-----:R-:W-:-:S04]  /*91c0*/  FADD R8, R4, R8 ;  /* 0x0000000804087221 */ /* 0x001fc80000000000 */
[----:B------:R-:W-:Y:S01]  /*91d0*/  HMMA.16816.F32 R124, R24, R78, R120 ;  /* 0x0000004e187c723c */ /* 0x000fe20000001878 */
[----:B-1----:R-:W-:-:S07]  /*91e0*/  FADD R9, R5, R9 ;  /* 0x0000000905097221 */ /* 0x002fce0000000000 */
[----:B------:R-:W-:Y:S01]  /*91f0*/  HMMA.16816.F32 R120, R24, R82, R136 ;  /* 0x000000521878723c */ /* 0x000fe20000001888 */
[----:B------:R-:W-:-:S07]  /*9200*/  FFMA R201, R19, R201, R8 ;  /* 0x000000c913c97223 */ /* 0x000fce0000000008 */
[----:B------:R-:W-:Y:S01]  /*9210*/  HMMA.16816.F32 R80, R24, R102, R144 ;  /* 0x000000661850723c */ /* 0x000fe20000001890 */
[----:B------:R-:W-:Y:S01]  /*9220*/  FFMA R200, R18, R200, R9 ;  /* 0x000000c812c87223 */ /* 0x000fe20000000009 */
[----:B------:R-:W-:-:S06]  /*9230*/  MOV R8, R16 ;  /* 0x0000001000087202 */ /* 0x000fcc0000000f00 */
[----:B------:R-:W-:Y:S01]  /*9240*/  HMMA.16816.F32 R100, R24, R6, R152 ;  /* 0x000000061864723c */ /* 0x000fe20000001898 */
[----:B------:R-:W-:-:S06]  /*9250*/  IMAD.MOV.U32 R9, RZ, RZ, R13 ;  /* 0x000000ffff097224 */ /* 0x000fcc00078e000d */
[----:B------:R-:W-:Y:S01]  /*9260*/  MOV R6, 0x80 ;  /* 0x0000008000067802 */ /* 0x000fe20000000f00 */
[C---:B------:R-:W-:Y:S08]  /*9270*/  HMMA.16816.F32 R64, R24.reuse, R58, R92 ;  /* 0x0000003a1840723c */ /* 0x040ff0000000185c */
[----:B------:R-:W-:Y:S01]  /*9280*/  HMMA.16816.F32 R48, R24, R62, R112 ;  /* 0x0000003e1830723c */ /* 0x000fe20000001870 */
[----:B------:R-:W-:-:S02]  /*9290*/  IMAD R2, R6, c[0x0][0x1b4], R2 ;  /* 0x00006d0006027a24 */ /* 0x000fc400078e0202 */
[----:B------:R-:W-:-:S05]  /*92a0*/  IMAD R15, R6, c[0x0][0x1a4], R15 ;  /* 0x00006900060f7a24 */ /* 0x000fca00078e020f */
        /* <DEDUP_REMOVED lines=10> */
[----:B------:R-:W-:Y:S01]  /*9350*/  @P0 CALL.REL.NOINC `(.L_x_1) ;  /* 0x0000001000000944 */ /* 0x000fe20003c00000 */
[----:B------:R-:W-:Y:S06]  /*9360*/  BRA `(.L_x_2) ;  /* 0xffffa81000007947 */ /* 0x000fec000383ffff */
.L_x_1:
[----:B------:R-:W-:-:S08]  /*9370*/  NOP ;  /* 0x0000000000007918 */ /* 0x000fd00000000000 */
[----:B------:R-:W-:Y:S01]  /*9380*/  IMAD.MOV.U32 R2, RZ, RZ, R13 ;  /* 0x000000ffff027224 */ /* 0x000fe200078e000d */
[----:B------:R-:W-:-:S07]  /*9390*/  MOV R3, R16 ;  /* 0x0000001000037202 */ /* 0x000fce0000000f00 */
.L_x_0:
[----:B------:R-:W0:Y:S01]  /*93a0*/  S2R R193, SR_TID.X ;  /* 0x0000000000c17919 */ /* 0x000e220000002100 */
[C---:B------:R-:W-:Y:S01]  /*93b0*/  FMUL R0, R201.reuse, 8388608 ;  /* 0x4b000000c9007820 */ /* 0x040fe20000400000 */
[----:B------:R-:W-:Y:S01]  /*93c0*/  FSETP.GEU.AND P2, PT, R201, 1.175494350822287508e-38, PT ;  /* 0x00800000c900780b */ /* 0x000fe20003f4e000 */
[C---:B------:R-:W-:Y:S01]  /*93d0*/  FMUL R5, R200.reuse, 8388608 ;  /* 0x4b000000c8057820 */ /* 0x040fe20000400000 */
[----:B------:R-:W1:Y:S01]  /*93e0*/  S2R R188, SR_CTAID.X ;  /* 0x0000000000bc7919 */ /* 0x000e620000002500 */
[----:B------:R-:W-:Y:S01]  /*93f0*/  FSETP.GEU.AND P3, PT, R200, 1.175494350822287508e-38, PT ;  /* 0x00800000c800780b */ /* 0x000fe20003f6e000 */
[----:B------:R-:W-:Y:S01]  /*9400*/  IMAD.MOV.U32 R27, RZ, RZ, R126 ;  /* 0x000000ffff1b7224 */ /* 0x000fe200078e007e */
[----:B------:R-:W-:Y:S01]  /*9410*/  FSEL R85, R0, R201, !P2 ;  /* 0x000000c900557208 */ /* 0x000fe20005000000 */
[----:B------:R-:W2:Y:S01]  /*9420*/  S2R R192, SR_CTAID.Y ;  /* 0x0000000000c07919 */ /* 0x000ea20000002600 */
[----:B------:R-:W-:Y:S01]  /*9430*/  FSEL R52, R5, R200, !P3 ;  /* 0x000000c805347208 */ /* 0x000fe20005800000 */
[----:B------:R-:W-:Y:S01]  /*9440*/  IMAD.MOV.U32 R53, RZ, RZ, R48 ;  /* 0x000000ffff357224 */ /* 0x000fe200078e0030 */
[----:B------:R-:W-:Y:S01]  /*9450*/  MOV R169, R20 ;  /* 0x0000001400a97202 */ /* 0x000fe20000000f00 */
[----:B------:R-:W3:Y:S01]  /*9460*/  S2R R16, SR_TID.X ;  /* 0x0000000000107919 */ /* 0x000ee20000002100 */
[----:B------:R-:W-:Y:S01]  /*9470*/  FSETP.GT.AND P1, PT, |R200|, 8.50705917302346158658e+37, PT ;  /* 0x7e800000c800780b */ /* 0x000fe20003f24200 */
[----:B------:R-:W-:Y:S01]  /*9480*/  IMAD.MOV.U32 R17, RZ, RZ, R21 ;  /* 0x000000ffff117224 */ /* 0x000fe200078e0015 */
[----:B------:R-:W-:Y:S01]  /*9490*/  MOV R55, R49 ;  /* 0x0000003100377202 */ /* 0x000fe20000000f00 */
[----:B------:R-:W-:Y:S01]  /*94a0*/  IMAD.MOV.U32 R118, RZ, RZ, c[0x0][0x1c8] ;  /* 0x00007200ff767624 */ /* 0x000fe200078e00ff */
[----:B------:R-:W-:Y:S01]  /*94b0*/  BAR.SYNC.DEFER_BLOCKING 0x0 ;  /* 0x0000000000007b1d */ /* 0x000fe20000010000 */
[C---:B0-----:R-:W-:Y:S01]  /*94c0*/  IMAD.SHL.U32 R14, R193.reuse, 0x4, RZ ;  /* 0x00000004c10e7824 */ /* 0x041fe200078e00ff */
[C---:B------:R-:W-:Y:S01]  /*94d0*/  SHF.L.U32 R9, R193.reuse, 0x3, RZ ;  /* 0x00000003c1097819 */ /* 0x040fe200000006ff */
[----:B------:R-:W-:Y:S01]  /*94e0*/  IMAD.SHL.U32 R12, R193, 0x20, RZ ;  /* 0x00000020c10c7824 */ /* 0x000fe200078e00ff */
[----:B------:R-:W-:-:S05]  /*94f0*/  SHF.R.U32.HI R4, RZ, 0x1, R193 ;  /* 0x00000001ff047819 */ /* 0x000fca00000116c1 */
[----:B------:R-:W-:Y:S01]  /*9500*/  @P1 FMUL R23, R23, 0.25 ;  /* 0x3e80000017171820 */ /* 0x000fe20000400000 */
[----:B------:R-:W-:Y:S01]  /*9510*/  LOP3.LUT R190, R193, 0x7f, RZ, 0xc0, !PT ;  /* 0x0000007fc1be7812 */ /* 0x000fe200078ec0ff */
[----:B------:R-:W-:Y:S01]  /*9520*/  @P1 FMUL R22, R22, 0.25 ;  /* 0x3e80000016161820 */ /* 0x000fe20000400000 */
[----:B------:R-:W-:Y:S01]  /*9530*/  LOP3.LUT R8, R4, 0x4, RZ, 0xc0, !PT ;  /* 0x0000000404087812 */ /* 0x000fe200078ec0ff */
[----:B------:R-:W-:Y:S01]  /*9540*/  @P1 FMUL R51, R51, 0.25 ;  /* 0x3e80000033331820 */ /* 0x000fe20000400000 */
[----:B------:R-:W-:Y:S01]  /*9550*/  LOP3.LUT R6, R9, 0x38, RZ, 0xc0, !PT ;  /* 0x0000003809067812 */ /* 0x000fe200078ec0ff */
[----:B------:R-:W-:Y:S01]  /*9560*/  @P1 FMUL R71, R71, 0.25 ;  /* 0x3e80000047471820 */ /* 0x000fe20000400000 */
[----:B------:R-:W-:Y:S01]  /*9570*/  LOP3.LUT R7, R14, 0x1c0, RZ, 0xc0, !PT ;  /* 0x000001c00e077812 */ /* 0x000fe200078ec0ff */
[----:B------:R-:W-:Y:S01]  /*9580*/  @P1 FMUL R70, R70, 0.25 ;  /* 0x3e80000046461820 */ /* 0x000fe20000400000 */
[----:B------:R-:W-:Y:S01]  /*9590*/  IADD3 R4, R85, -0x3f3504f3, RZ ;  /* 0xc0cafb0d55047810 */ /* 0x000fe20007ffe0ff */
[----:B------:R-:W-:Y:S01]  /*95a0*/  @P1 FMUL R75, R75, 0.25 ;  /* 0x3e8000004b4b1820 */ /* 0x000fe20000400000 */
[----:B-1----:R-:W-:Y:S01]  /*95b0*/  LEA R188, R188, R190, 0x7 ;  /* 0x000000bebcbc7211 */ /* 0x002fe200078e38ff */
[----:B------:R-:W-:Y:S01]  /*95c0*/  @P1 FMUL R74, R74, 0.25 ;  /* 0x3e8000004a4a1820 */ /* 0x000fe20000400000 */
[----:B------:R-:W-:Y:S01]  /*95d0*/  IADD3 R0, R8, R6, R7 ;  /* 0x0000000608007210 */ /* 0x000fe20007ffe007 */
[----:B--2---:R-:W-:Y:S01]  /*95e0*/  IMAD R6, R192, c[0x0][0x1c0], RZ ;  /* 0x00007000c0067a24 */ /* 0x004fe200078e02ff */
[----:B------:R-:W-:Y:S01]  /*95f0*/  LOP3.LUT R8, R4, 0xff800000, RZ, 0xc0, !PT ;  /* 0xff80000004087812 */ /* 0x000fe200078ec0ff */
[----:B------:R-:W-:Y:S01]  /*9600*/  IMAD R10, R188, c[0x0][0x1c4], RZ ;  /* 0x00007100bc0a7a24 */ /* 0x000fe200078e02ff */
[----:B------:R-:W-:Y:S01]  /*9610*/  IADD3 R4, R52, -0x3f3504f3, RZ ;  /* 0xc0cafb0d34047810 */ /* 0x000fe20007ffe0ff */
[C---:B------:R-:W-:Y:S01]  /*9620*/  IMAD.SHL.U32 R126, R6.reuse, 0x2, RZ ;  /* 0x00000002067e7824 */ /* 0x040fe200078e00ff */
[----:B------:R-:W-:Y:S01]  /*9630*/  LOP3.LUT R13, R9, 0x700, RZ, 0xc0, !PT ;  /* 0x00000700090d7812 */ /* 0x000fe200078ec0ff */
[----:B------:R-:W-:Y:S01]  /*9640*/  IMAD.HI R20, R6, 0x2, RZ ;  /* 0x0000000206147827 */ /* 0x000fe200078e02ff */
[----:B------:R-:W-:Y:S01]  /*9650*/  LOP3.LUT R9, R4, 0xff800000, RZ, 0xc0, !PT ;  /* 0xff80000004097812 */ /* 0x000fe200078ec0ff */
[----:B------:R-:W0:Y:S01]  /*9660*/  I2F R5, R8 ;  /* 0x0000000800057306 */ /* 0x000e220000201400 */
[C---:B------:R-:W-:Y:S01]  /*9670*/  SHF.L.U32 R11, R10.reuse, 0x1, RZ ;  /* 0x000000010a0b7819 */ /* 0x040fe200000006ff */
[----:B------:R-:W-:Y:S01]  /*9680*/  IMAD.SHL.U32 R4, R193, 0x800, RZ ;  /* 0x00000800c1047824 */ /* 0x000fe200078e00ff */
[----:B------:R-:W-:Y:S01]  /*9690*/  FSEL R6, RZ, -23, P3 ;  /* 0xc1b80000ff067808 */ /* 0x000fe20001800000 */
[----:B------:R-:W-:Y:S01]  /*96a0*/  @P1 FMUL R79, R79, 0.25 ;  /* 0x3e8000004f4f1820 */ /* 0x000fe20000400000 */
[----:B------:R-:W-:Y:S01]  /*96b0*/  IADD3 R126, P4, P5, R11, c[0x0][0x178], R126 ;  /* 0x00005e000b7e7a10 */ /* 0x000fe20007d9e07e */
[----:B------:R-:W-:Y:S01]  /*96c0*/  IMAD.HI R11, R10, 0x2, RZ ;  /* 0x000000020a0b7827 */ /* 0x000fe200078e02ff */
[----:B------:R-:W-:-:S02]  /*96d0*/  LOP3.LUT R164, R4, 0x3000, RZ, 0xc0, !PT ;  /* 0x0000300004a47812 */ /* 0x000fc400078ec0ff */
[----:B------:R-:W-:Y:S01]  /*96e0*/  FSEL R4, RZ, -23, P2 ;  /* 0xc1b80000ff047808 */ /* 0x000fe20001000000 */
[----:B------:R-:W-:Y:S01]  /*96f0*/  @P1 FMUL R78, R78, 0.25 ;  /* 0x3e8000004e4e1820 */ /* 0x000fe20000400000 */
[----:B------:R-:W-:Y:S01]  /*9700*/  FSETP.GT.AND P2, PT, |R201|, 8.50705917302346158658e+37, PT ;  /* 0x7e800000c900780b */ /* 0x000fe20003f44200 */
[----:B------:R-:W-:Y:S01]  /*9710*/  @P1 FMUL R95, R95, 0.25 ;  /* 0x3e8000005f5f1820 */ /* 0x000fe20000400000 */
[----:B------:R-:W-:Y:S01]  /*9720*/  IADD3.X R20, R11, c[0x0][0x17c], R20, P4, P5 ;  /* 0x00005f000b147a10 */ /* 0x000fe200027ea414 */
[----:B------:R-:W-:Y:S01]  /*9730*/  @P1 FMUL R94, R94, 0.25 ;  /* 0x3e8000005e5e1820 */ /* 0x000fe20000400000 */
[----:B------:R-:W-:Y:S01]  /*9740*/  FSETP.GEU.AND P4, PT, |R201|, 1.175494350822287508e-38, PT ;  /* 0x00800000c900780b */ /* 0x000fe20003f8e200 */
[----:B0-----:R-:W-:Y:S01]  /*9750*/  FFMA.FTZ R183, R5, 1.1920928955078125e-07, R4 ;  /* 0x3400000005b77823 */ /* 0x001fe20000010004 */
[C---:B------:R-:W-:Y:S01]  /*9760*/  FSETP.GEU.AND P3, PT, |R200|.reuse, 1.175494350822287508e-38, PT ;  /* 0x00800000c800780b */ /* 0x040fe20003f6e200 */
[----:B------:R-:W-:Y:S01]  /*9770*/  @P1 FMUL R200, R200, 0.25 ;  /* 0x3e800000c8c81820 */ /* 0x000fe20000400000 */
[----:B------:R-:W-:Y:S01]  /*9780*/  SHF.L.U32 R7, R193, 0x9, RZ ;  /* 0x00000009c1077819 */ /* 0x000fe200000006ff */
[----:B------:R-:W-:Y:S01]  /*9790*/  @P1 FMUL R99, R99, 0.25 ;  /* 0x3e80000063631820 */ /* 0x000fe20000400000 */
[----:B---3--:R-:W-:Y:S01]  /*97a0*/  SHF.R.U32.HI R16, RZ, 0x7, R16 ;  /* 0x00000007ff107819 */ /* 0x008fe20000011610 */
[----:B------:R-:W-:Y:S01]  /*97b0*/  @P1 FMUL R98, R98, 0.25 ;  /* 0x3e80000062621820 */ /* 0x000fe20000400000 */
[----:B------:R-:W-:Y:S01]  /*97c0*/  LOP3.LUT R7, R7, 0x3000, RZ, 0xc0, !PT ;  /* 0x0000300007077812 */ /* 0x000fe200078ec0ff */
[----:B------:R-:W-:Y:S01]  /*97d0*/  @P2 FMUL R201, R201, 0.25 ;  /* 0x3e800000c9c92820 */ /* 0x000fe20000400000 */
[----:B------:R-:W-:Y:S01]  /*97e0*/  SGXT.U32 R16, R16, 0x1 ;  /* 0x000000011010781a */ /* 0x000fe20000000000 */
[----:B------:R-:W-:Y:S01]  /*97f0*/  @P2 FMUL R128, R128, 0.25 ;  /* 0x3e80000080802820 */ /* 0x000fe20000400000 */
[----:B------:R-:W-:Y:S01]  /*9800*/  LOP3.LUT R12, R7, 0x60, R12, 0xf8, !PT ;  /* 0x00000060070c7812 */ /* 0x000fe200078ef80c */
[----:B------:R-:W-:Y:S01]  /*9810*/  @!P4 FMUL R201, R201, 16777216 ;  /* 0x4b800000c9c9c820 */ /* 0x000fe20000400000 */
[----:B------:R-:W0:Y:S01]  /*9820*/  I2F R7, R9 ;  /* 0x0000000900077306 */ /* 0x000e220000201400 */
[----:B------:R-:W-:Y:S01]  /*9830*/  @!P3 FMUL R200, R200, 16777216 ;  /* 0x4b800000c8c8b820 */ /* 0x000fe20000400000 */
[----:B------:R-:W-:Y:S01]  /*9840*/  LOP3.LUT R13, R13, 0x70, R14, 0xf8, !PT ;  /* 0x000000700d0d7812 */ /* 0x000fe200078ef80e */
[----:B------:R-:W-:Y:S01]  /*9850*/  @P2 FMUL R64, R64, 0.25 ;  /* 0x3e80000040402820 */ /* 0x000fe20000400000 */
[----:B------:R-:W-:Y:S01]  /*9860*/  SHF.L.U32 R15, R193, 0x4, RZ ;  /* 0x00000004c10f7819 */ /* 0x000fe200000006ff */
[----:B------:R-:W-:Y:S01]  /*9870*/  @P1 FMUL R103, R103, 0.25 ;  /* 0x3e80000067671820 */ /* 0x000fe20000400000 */
[----:B------:R-:W-:Y:S01]  /*9880*/  LOP3.LUT R165, R12, R13, RZ, 0x3c, !PT ;  /* 0x0000000d0ca57212 */ /* 0x000fe200078e3cff */
[----:B------:R-:W-:Y:S01]  /*9890*/  @P1 FMUL R102, R102, 0.25 ;  /* 0x3e80000066661820 */ /* 0x000fe20000400000 */
[----:B------:R-:W1:Y:S01]  /*98a0*/  MUFU.RCP R10, R201 ;  /* 0x000000c9000a7308 */ /* 0x000e620000001000 */
[----:B------:R-:W-:Y:S01]  /*98b0*/  @P1 FMUL R107, R107, 0.25 ;  /* 0x3e8000006b6b1820 */ /* 0x000fe20000400000 */
[----:B------:R-:W-:Y:S01]  /*98c0*/  LOP3.LUT R164, R164, 0xff0, R15, 0xf8, !PT ;  /* 0x00000ff0a4a47812 */ /* 0x000fe200078ef80f */
[----:B------:R-:W-:Y:S01]  /*98d0*/  @P1 FMUL R106, R106, 0.25 ;  /* 0x3e8000006a6a1820 */ /* 0x000fe20000400000 */
[----:B------:R-:W-:Y:S01]  /*98e0*/  SHF.L.U32 R190, R193, 0x1, RZ ;  /* 0x00000001c1be7819 */ /* 0x000fe200000006ff */
[----:B------:R-:W-:Y:S01]  /*98f0*/  @P1 FMUL R83, R83, 0.25 ;  /* 0x3e80000053531820 */ /* 0x000fe20000400000 */
[----:B------:R-:W-:Y:S01]  /*9900*/  LOP3.LUT R187, R164, 0x20, RZ, 0x3c, !PT ;  /* 0x00000020a4bb7812 */ /* 0x000fe200078e3cff */
[----:B------:R-:W-:Y:S01]  /*9910*/  @P1 FMUL R82, R82, 0.25 ;  /* 0x3e80000052521820 */ /* 0x000fe20000400000 */
[----:B------:R-:W2:Y:S01]  /*9920*/  MUFU.RCP R4, R200 ;  /* 0x000000c800047308 */ /* 0x000ea20000001000 */
[----:B------:R-:W-:Y:S01]  /*9930*/  @P1 FMUL R63, R63, 0.25 ;  /* 0x3e8000003f3f1820 */ /* 0x000fe20000400000 */
[----:B------:R-:W-:Y:S01]  /*9940*/  LOP3.LUT R186, R164, 0x40, RZ, 0x3c, !PT ;  /* 0x00000040a4ba7812 */ /* 0x000fe200078e3cff */
[----:B------:R-:W-:Y:S01]  /*9950*/  @P1 FMUL R62, R62, 0.25 ;  /* 0x3e8000003e3e1820 */ /* 0x000fe20000400000 */
[----:B------:R-:W-:Y:S01]  /*9960*/  LOP3.LUT R185, R164, 0x60, RZ, 0x3c, !PT ;  /* 0x00000060a4b97812 */ /* 0x000fe200078e3cff */
[----:B------:R-:W-:Y:S01]  /*9970*/  @P1 FMUL R123, R123, 0.25 ;  /* 0x3e8000007b7b1820 */ /* 0x000fe20000400000 */
[----:B------:R-:W-:Y:S01]  /*9980*/  LOP3.LUT P0, RZ, R193, 0x80, RZ, 0xc0, !PT ;  /* 0x00000080c1ff7812 */ /* 0x000fe2000780c0ff */
[----:B------:R-:W-:-:S02]  /*9990*/  @P1 FMUL R122, R122, 0.25 ;  /* 0x3e8000007a7a1820 */ /* 0x000fc40000400000 */
[----:B------:R-:W-:Y:S02]  /*99a0*/  @P1 FMUL R135, R135, 0.25 ;  /* 0x3e80000087871820 */ /* 0x000fe40000400000 */
[----:B------:R-:W-:Y:S02]  /*99b0*/  @P1 FMUL R134, R134, 0.25 ;  /* 0x3e80000086861820 */ /* 0x000fe40000400000 */
[----:B------:R-:W-:Y:S02]  /*99c0*/  @P1 FMUL R127, R127, 0.25 ;  /* 0x3e8000007f7f1820 */ /* 0x000fe40000400000 */
[----:B------:R-:W-:Y:S02]  /*99d0*/  @P1 FMUL R27, R27, 0.25 ;  /* 0x3e8000001b1b1820 */ /* 0x000fe40000400000 */
[----:B------:R-:W-:Y:S02]  /*99e0*/  @P1 FMUL R50, R50, 0.25 ;  /* 0x3e80000032321820 */ /* 0x000fe40000400000 */
[----:B------:R-:W-:-:S02]  /*99f0*/  @P1 FMUL R131, R131, 0.25 ;  /* 0x3e80000083831820 */ /* 0x000fc40000400000 */
[----:B------:R-:W-:Y:S02]  /*9a00*/  @P1 FMUL R130, R130, 0.25 ;  /* 0x3e80000082821820 */ /* 0x000fe40000400000 */
[----:B------:R-:W-:Y:S02]  /*9a10*/  @P1 FMUL R67, R67, 0.25 ;  /* 0x3e80000043431820 */ /* 0x000fe40000400000 */
[----:B------:R-:W-:Y:S01]  /*9a20*/  @P1 FMUL R66, R66, 0.25 ;  /* 0x3e80000042421820 */ /* 0x000fe20000400000 */
[----:B------:R-:W-:Y:S01]  /*9a30*/  FSETP.NEU.AND P1, PT, R85, RZ, PT ;  /* 0x000000ff5500720b */ /* 0x000fe20003f2d000 */
[----:B------:R-:W-:Y:S02]  /*9a40*/  @!P4 FMUL R128, R128, 16777216 ;  /* 0x4b8000008080c820 */ /* 0x000fe40000400000 */
[----:B------:R-:W-:Y:S02]  /*9a50*/  @!P4 FMUL R64, R64, 16777216 ;  /* 0x4b8000004040c820 */ /* 0x000fe40000400000 */
[----:B------:R-:W-:-:S02]  /*9a60*/  @P2 FMUL R80, R80, 0.25 ;  /* 0x3e80000050502820 */ /* 0x000fc40000400000 */
[----:B------:R-:W-:Y:S02]  /*9a70*/  @P2 FMUL R60, R60, 0.25 ;  /* 0x3e8000003c3c2820 */ /* 0x000fe40000400000 */
[----:B------:R-:W-:Y:S02]  /*9a80*/  @P2 FMUL R120, R120, 0.25 ;  /* 0x3e80000078782820 */ /* 0x000fe40000400000 */
[----:B------:R-:W-:Y:S02]  /*9a90*/  @P2 FMUL R132, R132, 0.25 ;  /* 0x3e80000084842820 */ /* 0x000fe40000400000 */
[----:B------:R-:W-:Y:S02]  /*9aa0*/  @P2 FMUL R124, R124, 0.25 ;  /* 0x3e8000007c7c2820 */ /* 0x000fe40000400000 */
[----:B------:R-:W-:Y:S02]  /*9ab0*/  @P2 FMUL R53, R53, 0.25 ;  /* 0x3e80000035352820 */ /* 0x000fe40000400000 */
[----:B0-----:R-:W-:-:S02]  /*9ac0*/  FFMA.FTZ R184, R7, 1.1920928955078125e-07, R6 ;  /* 0x3400000007b87823 */ /* 0x001fc40000010006 */
[----:B------:R-:W-:Y:S02]  /*9ad0*/  @!P3 FMUL R23, R23, 16777216 ;  /* 0x4b8000001717b820 */ /* 0x000fe40000400000 */
[----:B------:R-:W-:Y:S02]  /*9ae0*/  @!P3 FMUL R22, R22, 16777216 ;  /* 0x4b8000001616b820 */ /* 0x000fe40000400000 */
[----:B------:R-:W-:Y:S02]  /*9af0*/  @!P3 FMUL R51, R51, 16777216 ;  /* 0x4b8000003333b820 */ /* 0x000fe40000400000 */
[----:B------:R-:W-:Y:S02]  /*9b00*/  @!P3 FMUL R71, R71, 16777216 ;  /* 0x4b8000004747b820 */ /* 0x000fe40000400000 */
[----:B------:R-:W-:Y:S02]  /*9b10*/  @!P3 FMUL R70, R70, 16777216 ;  /* 0x4b8000004646b820 */ /* 0x000fe40000400000 */
[----:B------:R-:W-:-:S02]  /*9b20*/  @!P3 FMUL R75, R75, 16777216 ;  /* 0x4b8000004b4bb820 */ /* 0x000fc40000400000 */
        /* <DEDUP_REMOVED lines=25> */
[----:B------:R-:W-:Y:S01]  /*9cc0*/  @!P3 FMUL R66, R66, 16777216 ;  /* 0x4b8000004242b820 */ /* 0x000fe20000400000 */
[----:B------:R-:W-:Y:S01]  /*9cd0*/  ISETP.GE.U32.AND P3, PT, R52, 0x7f800000, PT ;  /* 0x7f8000003400780c */ /* 0x000fe20003f66070 */
[C---:B-1----:R-:W-:Y:S02]  /*9ce0*/  FMUL R5, R10.reuse, R128 ;  /* 0x000000800a057220 */ /* 0x042fe40000400000 */
[----:B------:R-:W-:Y:S02]  /*9cf0*/  FMUL R6, R10, R64 ;  /* 0x000000400a067220 */ /* 0x000fe40000400000 */
[----:B------:R-:W-:Y:S02]  /*9d00*/  @!P4 FMUL R80, R80, 16777216 ;  /* 0x4b8000005050c820 */ /* 0x000fe40000400000 */
[----:B------:R-:W-:-:S02]  /*9d10*/  @!P4 FMUL R60, R60, 16777216 ;  /* 0x4b8000003c3cc820 */ /* 0x000fc40000400000 */
[----:B------:R-:W-:Y:S02]  /*9d20*/  @!P4 FMUL R120, R120, 16777216 ;  /* 0x4b8000007878c820 */ /* 0x000fe40000400000 */
[----:B------:R-:W-:Y:S02]  /*9d30*/  @!P4 FMUL R132, R132, 16777216 ;  /* 0x4b8000008484c820 */ /* 0x000fe40000400000 */
[----:B------:R-:W-:Y:S02]  /*9d40*/  @!P4 FMUL R124, R124, 16777216 ;  /* 0x4b8000007c7cc820 */ /* 0x000fe40000400000 */
[----:B------:R-:W-:Y:S02]  /*9d50*/  @!P4 FMUL R53, R53, 16777216 ;  /* 0x4b8000003535c820 */ /* 0x000fe40000400000 */
[C---:B--2---:R-:W-:Y:S02]  /*9d60*/  FMUL R35, R4.reuse, R23 ;  /* 0x0000001704237220 */ /* 0x044fe40000400000 */
[----:B------:R-:W-:-:S02]  /*9d70*/  FMUL R168, R4, R22 ;  /* 0x0000001604a87220 */ /* 0x000fc40000400000 */
[C---:B------:R-:W-:Y:S02]  /*9d80*/  FMUL R44, R4.reuse, R51 ;  /* 0x00000033042c7220 */ /* 0x040fe40000400000 */
[----:B------:R-:W-:Y:S02]  /*9d90*/  @P2 FMUL R17, R17, 0.25 ;  /* 0x3e80000011112820 */ /* 0x000fe40000400000 */
[C---:B------:R-:W-:Y:S02]  /*9da0*/  FMUL R166, R4.reuse, R71 ;  /* 0x0000004704a67220 */ /* 0x040fe40000400000 */
[C---:B------:R-:W-:Y:S02]  /*9db0*/  FMUL R31, R4.reuse, R70 ;  /* 0x00000046041f7220 */ /* 0x040fe40000400000 */
[C---:B------:R-:W-:Y:S01]  /*9dc0*/  FMUL R34, R4.reuse, R75 ;  /* 0x0000004b04227220 */ /* 0x040fe20000400000 */
[----:B------:R-:W-:Y:S01]  /*9dd0*/  F2FP.PACK_AB R35, R35, R166 ;  /* 0x000000a62323723e */ /* 0x000fe200000000ff */
[----:B------:R-:W-:Y:S01]  /*9de0*/  FMUL R30, R4, R74 ;  /* 0x0000004a041e7220 */ /* 0x000fe20000400000 */
[----:B------:R-:W-:Y:S01]  /*9df0*/  F2FP.PACK_AB R31, R168, R31 ;  /* 0x0000001fa81f723e */ /* 0x000fe200000000ff */
[----:B------:R-:W-:-:S02]  /*9e00*/  FMUL R23, R4, R79 ;  /* 0x0000004f04177220 */ /* 0x000fc40000400000 */
[C---:B------:R-:W-:Y:S02]  /*9e10*/  FMUL R167, R4.reuse, R78 ;  /* 0x0000004e04a77220 */ /* 0x040fe40000400000 */
[----:B------:R-:W-:Y:S01]  /*9e20*/  FMUL R33, R4, R95 ;  /* 0x0000005f04217220 */ /* 0x000fe20000400000 */
[----:B------:R-:W-:Y:S01]  /*9e30*/  F2FP.PACK_AB R34, R34, R23 ;  /* 0x000000172222723e */ /* 0x000fe200000000ff */
[----:B------:R-:W-:Y:S01]  /*9e40*/  FMUL R174, R4, R94 ;  /* 0x0000005e04ae7220 */ /* 0x000fe20000400000 */
[----:B------:R-:W-:Y:S01]  /*9e50*/  F2FP.PACK_AB R30, R30, R167 ;  /* 0x000000a71e1e723e */ /* 0x000fe200000000ff */
        /* <DEDUP_REMOVED lines=8> */
[C---:B------:R-:W-:Y:S01]  /*9ee0*/  FMUL R18, R4.reuse, R83 ;  /* 0x0000005304127220 */ /* 0x040fe20000400000 */
[----:B------:R-:W-:Y:S01]  /*9ef0*/  F2FP.PACK_AB R32, R21, R32 ;  /* 0x000000201520723e */ /* 0x000fe200000000ff */
[C---:B------:R-:W-:Y:S01]  /*9f00*/  FMUL R19, R4.reuse, R82 ;  /* 0x0000005204137220 */ /* 0x040fe20000400000 */
[----:B------:R-:W-:Y:S01]  /*9f10*/  F2FP.PACK_AB R28, R25, R28 ;  /* 0x0000001c191c723e */ /* 0x000fe200000000ff */
[C---:B------:R-:W-:Y:S02]  /*9f20*/  FMUL R37, R4.reuse, R63 ;  /* 0x0000003f04257220 */ /* 0x040fe40000400000 */
[C---:B------:R-:W-:Y:S02]  /*9f30*/  FMUL R36, R4.reuse, R62 ;  /* 0x0000003e04247220 */ /* 0x040fe40000400000 */
[----:B------:R-:W-:-:S02]  /*9f40*/  FMUL R11, R4, R123 ;  /* 0x0000007b040b7220 */ /* 0x000fc40000400000 */
[C---:B------:R-:W-:Y:S02]  /*9f50*/  FMUL R38, R4.reuse, R122 ;  /* 0x0000007a04267220 */ /* 0x040fe40000400000 */
[C---:B------:R-:W-:Y:S02]  /*9f60*/  FMUL R40, R4.reuse, R135 ;  /* 0x0000008704287220 */ /* 0x040fe40000400000 */
[C---:B------:R-:W-:Y:S02]  /*9f70*/  FMUL R39, R4.reuse, R134 ;  /* 0x0000008604277220 */ /* 0x040fe40000400000 */
[C---:B------:R-:W-:Y:S02]  /*9f80*/  FMUL R41, R4.reuse, R127 ;  /* 0x0000007f04297220 */ /* 0x040fe40000400000 */
[C---:B------:R-:W-:Y:S02]  /*9f90*/  FMUL R42, R4.reuse, R27 ;  /* 0x0000001b042a7220 */ /* 0x040fe40000400000 */
[----:B------:R-:W-:-:S02]  /*9fa0*/  FMUL R43, R4, R50 ;  /* 0x00000032042b7220 */ /* 0x000fc40000400000 */
[C---:B------:R-:W-:Y:S02]  /*9fb0*/  FMUL R45, R4.reuse, R131 ;  /* 0x00000083042d7220 */ /* 0x040fe40000400000 */
[C---:B------:R-:W-:Y:S02]  /*9fc0*/  FMUL R46, R4.reuse, R130 ;  /* 0x00000082042e7220 */ /* 0x040fe40000400000 */
[C---:B------:R-:W-:Y:S02]  /*9fd0*/  FMUL R48, R4.reuse, R67 ;  /* 0x0000004304307220 */ /* 0x040fe40000400000 */
[----:B------:R-:W-:Y:S01]  /*9fe0*/  FMUL R47, R4, R66 ;  /* 0x00000042042f7220 */ /* 0x000fe20000400000 */
[----:B------:R-:W-:Y:S01]  /*9ff0*/  F2FP.PACK_AB R4, R5, R6 ;  /* 0x000000060504723e */ /* 0x000fe200000000ff */
[----:B------:R-:W-:Y:S02]  /*a000*/  IMAD R51, R16, c[0x0][0x1c8], RZ ;  /* 0x0000720010337a24 */ /* 0x000fe400078e02ff */
        /* <DEDUP_REMOVED lines=22> */
[----:B------:R-:W-:Y:S01]  /*a170*/  @P2 FMUL R55, R55, 0.25 ;  /* 0x3e80000037372820 */ /* 0x000fe20000400000 */
[----:B------:R-:W-:Y:S01]  /*a180*/  ISETP.GE.U32.AND P2, PT, R85, 0x7f800000, PT ;  /* 0x7f8000005500780c */ /* 0x000fe20003f46070 */
[C---:B------:R-:W-:Y:S02]  /*a190*/  FMUL R7, R10.reuse, R80 ;  /* 0x000000500a077220 */ /* 0x040fe40000400000 */
[----:B------:R-:W-:-:S02]  /*a1a0*/  FMUL R6, R10, R120 ;  /* 0x000000780a067220 */ /* 0x000fc40000400000 */
[C---:B------:R-:W-:Y:S02]  /*a1b0*/  FMUL R5, R10.reuse, R124 ;  /* 0x0000007c0a057220 */ /* 0x040fe40000400000 */
[----:B------:R-:W-:Y:S01]  /*a1c0*/  FMUL R14, R10, R53 ;  /* 0x000000350a0e7220 */ /* 0x000fe20000400000 */
[----:B------:R-:W-:Y:S01]  /*a1d0*/  LEA R53, R118, R51, 0x1 ;  /* 0x0000003376357211 */ /* 0x000fe200078e08ff */
[C---:B------:R-:W-:Y:S02]  /*a1e0*/  FMUL R13, R10.reuse, R132 ;  /* 0x000000840a0d7220 */ /* 0x040fe40000400000 */
[----:B------:R-:W-:Y:S01]  /*a1f0*/  FMUL R12, R10, R60 ;  /* 0x0000003c0a0c7220 */ /* 0x000fe20000400000 */
[----:B------:R-:W-:Y:S01]  /*a200*/  F2FP.PACK_AB R5, R5, R14 ;  /* 0x0000000e0505723e */ /* 0x000fe200000000ff */
[----:B------:R-:W-:Y:S01]  /*a210*/  @!P4 FMUL R17, R17, 16777216 ;  /* 0x4b8000001111c820 */ /* 0x000fe20000400000 */
[----:B------:R-:W-:Y:S01]  /*a220*/  F2FP.PACK_AB R6, R6, R13 ;  /* 0x0000000d0606723e */ /* 0x000fe200000000ff */
[----:B------:R-:W-:Y:S01]  /*a230*/  @!P4 FMUL R169, R169, 16777216 ;  /* 0x4b800000a9a9c820 */ /* 0x000fe20000400000 */
[----:B------:R-:W-:Y:S01]  /*a240*/  F2FP.PACK_AB R7, R7, R12 ;  /* 0x0000000c0707723e */ /* 0x000fe200000000ff */
[----:B------:R-:W-:-:S02]  /*a250*/  @!P4 FMUL R69, R69, 16777216 ;  /* 0x4b8000004545c820 */ /* 0x000fc40000400000 */
[----:B------:R-:W-:Y:S02]  /*a260*/  @!P4 FMUL R68, R68, 16777216 ;  /* 0x4b8000004444c820 */ /* 0x000fe40000400000 */
[----:B------:R-:W-:Y:S01]  /*a270*/  @!P4 FMUL R73, R73, 16777216 ;  /* 0x4b8000004949c820 */ /* 0x000fe20000400000 */
[----:B------:R0:W-:Y:S01]  /*a280*/  STS.128 [R165], R4 ;  /* 0x00000004a5007388 */ /* 0x0001e20000000c00 */
[----:B------:R-:W-:Y:S02]  /*a290*/  @!P4 FMUL R72, R72, 16777216 ;  /* 0x4b8000004848c820 */ /* 0x000fe40000400000 */
[----:B------:R-:W-:Y:S02]  /*a2a0*/  @!P4 FMUL R77, R77, 16777216 ;  /* 0x4b8000004d4dc820 */ /* 0x000fe40000400000 */
[----:B------:R-:W-:Y:S02]  /*a2b0*/  @!P4 FMUL R76, R76, 16777216 ;  /* 0x4b8000004c4cc820 */ /* 0x000fe40000400000 */
[----:B------:R-:W-:-:S02]  /*a2c0*/  @!P4 FMUL R93, R93, 16777216 ;  /* 0x4b8000005d5dc820 */ /* 0x000fc40000400000 */
[----:B------:R-:W-:Y:S02]  /*a2d0*/  @!P4 FMUL R92, R92, 16777216 ;  /* 0x4b8000005c5cc820 */ /* 0x000fe40000400000 */
[----:B------:R-:W-:Y:S02]  /*a2e0*/  @!P4 FMUL R97, R97, 16777216 ;  /* 0x4b8000006161c820 */ /* 0x000fe40000400000 */
[----:B------:R-:W-:Y:S02]  /*a2f0*/  @!P4 FMUL R96, R96, 16777216 ;  /* 0x4b8000006060c820 */ /* 0x000fe40000400000 */
[----:B------:R-:W-:Y:S01]  /*a300*/  @!P4 FMUL R101, R101, 16777216 ;  /* 0x4b8000006565c820 */ /* 0x000fe20000400000 */
[----:B0-----:R-:W-:Y:S01]  /*a310*/  F2FP.PACK_AB R4, R46, R47 ;  /* 0x0000002f2e04723e */ /* 0x001fe200000000ff */
        /* <DEDUP_REMOVED lines=10> */
[----:B------:R-:W-:Y:S01]  /*a3c0*/  @!P4 FMUL R55, R55, 16777216 ;  /* 0x4b8000003737c820 */ /* 0x000fe20000400000 */
[C---:B------:R-:W-:Y:S01]  /*a3d0*/  LEA R130, P4, R53.reuse, R126, 0x1 ;  /* 0x0000007e35827211 */ /* 0x040fe200078808ff */
[C---:B------:R-:W-:Y:S02]  /*a3e0*/  FMUL R170, R10.reuse, R17 ;  /* 0x000000110aaa7220 */ /* 0x040fe40000400000 */
[C---:B------:R-:W-:Y:S01]  /*a3f0*/  FMUL R169, R10.reuse, R169 ;  /* 0x000000a90aa97220 */ /* 0x040fe20000400000 */
[----:B------:R-:W-:Y:S01]  /*a400*/  LEA.HI.X.SX32 R131, R53, R20, 0x1, P4 ;  /* 0x0000001435837211 */ /* 0x000fe200020f0eff */
[----:B------:R-:W-:-:S02]  /*a410*/  FMUL R27, R10, R69 ;  /* 0x000000450a1b7220 */ /* 0x000fc40000400000 */
[C---:B------:R-:W-:Y:S02]  /*a420*/  FMUL R172, R10.reuse, R68 ;  /* 0x000000440aac7220 */ /* 0x040fe40000400000 */
[----:B------:R-:W-:Y:S01]  /*a430*/  FMUL R26, R10, R73 ;  /* 0x000000490a1a7220 */ /* 0x000fe20000400000 */
[----:B------:R-:W-:Y:S01]  /*a440*/  F2FP.PACK_AB R27, R170, R27 ;  /* 0x0000001baa1b723e */ /* 0x000fe200000000ff */
[C---:B------:R-:W-:Y:S01]  /*a450*/  FMUL R173, R10.reuse, R72 ;  /* 0x000000480aad7220 */ /* 0x040fe20000400000 */
[----:B------:R-:W-:Y:S01]  /*a460*/  F2FP.PACK_AB R23, R169, R172 ;  /* 0x000000aca917723e */ /* 0x000fe200000000ff */
[C---:B------:R-:W-:Y:S02]  /*a470*/  FMUL R171, R10.reuse, R77 ;  /* 0x0000004d0aab7220 */ /* 0x040fe40000400000 */
[C---:B------:R-:W-:Y:S02]  /*a480*/  FMUL R176, R10.reuse, R76 ;  /* 0x0000004c0ab07220 */ /* 0x040fe40000400000 */
[----:B------:R-:W-:Y:S01]  /*a490*/  FMUL R175, R10, R93 ;  /* 0x0000005d0aaf7220 */ /* 0x000fe20000400000 */
[----:B------:R-:W-:Y:S01]  /*a4a0*/  F2FP.PACK_AB R26, R26, R171 ;  /* 0x000000ab1a1a723e */ /* 0x000fe200000000ff */
[C---:B------:R-:W-:Y:S01]  /*a4b0*/  FMUL R177, R10.reuse, R92 ;  /* 0x0000005c0ab17220 */ /* 0x040fe20000400000 */
        /* <DEDUP_REMOVED lines=9> */
[----:B------:R-:W-:Y:S01]  /*a550*/  FMUL R15, R10, R81 ;  /* 0x000000510a0f7220 */ /* 0x000fe20000400000 */
[----:B------:R-:W-:Y:S01]  /*a560*/  F2FP.PACK_AB R24, R24, R179 ;  /* 0x000000b31818723e */ /* 0x000fe200000000ff */
[----:B------:R-:W-:-:S02]  /*a570*/  FMUL R16, R10, R61 ;  /* 0x0000003d0a107220 */ /* 0x000fc40000400000 */
[C---:B------:R-:W-:Y:S02]  /*a580*/  FMUL R14, R10.reuse, R121 ;  /* 0x000000790a0e7220 */ /* 0x040fe40000400000 */
[C---:B------:R-:W-:Y:S01]  /*a590*/  FMUL R17, R10.reuse, R133 ;  /* 0x000000850a117220 */ /* 0x040fe20000400000 */
[----:B------:R-:W-:Y:S01]  /*a5a0*/  F2FP.PACK_AB R15, R15, R16 ;  /* 0x000000100f0f723e */ /* 0x000fe200000000ff */
[C---:B------:R-:W-:Y:S02]  /*a5b0*/  FMUL R13, R10.reuse, R125 ;  /* 0x0000007d0a0d7220 */ /* 0x040fe40000400000 */
[----:B------:R-:W-:Y:S01]  /*a5c0*/  FMUL R12, R10, R129 ;  /* 0x000000810a0c7220 */ /* 0x000fe20000400000 */
[----:B------:R-:W-:Y:S01]  /*a5d0*/  F2FP.PACK_AB R14, R14, R17 ;  /* 0x000000110e0e723e */ /* 0x000fe200000000ff */
[C---:B------:R-:W-:Y:S02]  /*a5e0*/  FMUL R49, R10.reuse, R65 ;  /* 0x000000410a317220 */ /* 0x040fe40000400000 */
[----:B------:R-:W-:-:S02]  /*a5f0*/  FMUL R10, R10, R55 ;  /* 0x000000370a0a7220 */ /* 0x000fc40000400000 */
[----:B------:R-:W-:Y:S01]  /*a600*/  IMAD R55, R118, 0x2, R53 ;  /* 0x0000000276377824 */ /* 0x000fe200078e0235 */
[----:B------:R-:W-:Y:S01]  /*a610*/  F2FP.PACK_AB R12, R12, R49 ;  /* 0x000000310c0c723e */ /* 0x000fe200000000ff */
[----:B------:R-:W-:Y:S01]  /*a620*/  IMAD.IADD R8, R85, 0x1, -R8 ;  /* 0x0000000155087824 */ /* 0x000fe200078e0a08 */
[----:B------:R-:W-:Y:S01]  /*a630*/  F2FP.PACK_AB R13, R13, R10 ;  /* 0x0000000a0d0d723e */ /* 0x000fe200000000ff */
[----:B------:R-:W-:Y:S01]  /*a640*/  IMAD.IADD R9, R52, 0x1, -R9 ;  /* 0x0000000134097824 */ /* 0x000fe200078e0a09 */
[----:B------:R-:W-:Y:S01]  /*a650*/  LEA R49, R118, R55, 0x1 ;  /* 0x0000003776317211 */ /* 0x000fe200078e08ff */
[----:B------:R-:W-:Y:S01]  /*a660*/  FADD R16, R8, -1 ;  /* 0xbf80000008107421 */ /* 0x000fe20000000000 */
[----:B------:R-:W-:Y:S01]  /*a670*/  MOV R10, 0x3dc6b27f ;  /* 0x3dc6b27f000a7802 */ /* 0x000fe20000000f00 */
[----:B------:R-:W-:Y:S01]  /*a680*/  FADD R17, R9, -1 ;  /* 0xbf80000009117421 */ /* 0x000fe20000000000 */
[----:B------:R-:W-:Y:S01]  /*a690*/  LEA R57, R118, R49, 0x1 ;  /* 0x0000003176397211 */ /* 0x000fe200078e08ff */
[----:B------:R0:W-:Y:S01]  /*a6a0*/  STS.128 [R165+0x800], R12 ;  /* 0x0008000ca5007388 */ /* 0x0001e20000000c00 */
[----:B------:R-:W-:Y:S01]  /*a6b0*/  F2FP.PACK_AB R9, R41, R44 ;  /* 0x0000002c2909723e */ /* 0x000fe200000000ff */
[----:B------:R-:W-:Y:S01]  /*a6c0*/  FFMA.FTZ R5, R16, R10, -0.16845393180847167969 ;  /* 0xbe2c7f3010057423 */ /* 0x000fe2000001000a */
[----:B------:R-:W-:Y:S01]  /*a6d0*/  F2FP.PACK_AB R8, R45, R48 ;  /* 0x000000302d08723e */ /* 0x000fe200000000ff */
[----:B------:R-:W-:Y:S01]  /*a6e0*/  IMAD R59, R118, 0x2, R57 ;  /* 0x00000002763b7824 */ /* 0x000fe200078e0239 */
[----:B------:R-:W-:Y:S01]  /*a6f0*/  LEA R132, P5, R55, R126, 0x1 ;  /* 0x0000007e37847211 */ /* 0x000fe200078a08ff */
[----:B------:R-:W-:-:S02]  /*a700*/  FFMA.FTZ R5, R16, R5, 0.1716887056827545166 ;  /* 0x3e2fcf2a10057423 */ /* 0x000fc40000010005 */
[C---:B------:R-:W-:Y:S01]  /*a710*/  FFMA.FTZ R6, R17.reuse, R10, -0.16845393180847167969 ;  /* 0xbe2c7f3011067423 */ /* 0x040fe2000001000a */
[----:B------:R-:W-:Y:S01]  /*a720*/  LEA R61, R118, R59, 0x1 ;  /* 0x0000003b763d7211 */ /* 0x000fe200078e08ff */
[----:B------:R-:W-:Y:S01]  /*a730*/  FFMA.FTZ R7, R16, R5, -0.17900948226451873779 ;  /* 0xbe374e4310077423 */ /* 0x000fe20000010005 */
[----:B------:R-:W-:Y:S01]  /*a740*/  F2FP.PACK_AB R5, R42, R43 ;  /* 0x0000002b2a05723e */ /* 0x000fe200000000ff */
[----:B------:R-:W-:Y:S01]  /*a750*/  FFMA.FTZ R6, R17, R6, 0.1716887056827545166 ;  /* 0x3e2fcf2a11067423 */ /* 0x000fe20000010006 */
[----:B------:R-:W-:Y:S01]  /*a760*/  LEA.HI.X.SX32 R133, R55, R20, 0x1, P5 ;  /* 0x0000001437857211 */ /* 0x000fe200028f0eff */
[----:B------:R-:W-:Y:S01]  /*a770*/  IMAD R47, R118, 0x2, R61 ;  /* 0x00000002762f7824 */ /* 0x000fe200078e023d */
[----:B------:R-:W-:Y:S01]  /*a780*/  LEA R138, P4, R59, R126, 0x1 ;  /* 0x0000007e3b8a7211 */ /* 0x000fe200078808ff */
[----:B------:R-:W-:Y:S01]  /*a790*/  FFMA.FTZ R6, R17, R6, -0.17900948226451873779 ;  /* 0xbe374e4311067423 */ /* 0x000fe20000010006 */
[----:B------:R-:W-:Y:S01]  /*a7a0*/  LEA R140, P5, R61, R126, 0x1 ;  /* 0x0000007e3d8c7211 */ /* 0x000fe200078a08ff */
[----:B------:R-:W-:Y:S01]  /*a7b0*/  FFMA.FTZ R7, R16, R7, 0.20512372255325317383 ;  /* 0x3e520bf410077423 */ /* 0x000fe20000010007 */
[----:B0-----:R-:W-:Y:S01]  /*a7c0*/  LEA R15, R118, R47, 0x1 ;  /* 0x0000002f760f7211 */ /* 0x001fe200078e08ff */
[----:B------:R-:W-:Y:S01]  /*a7d0*/  FFMA.FTZ R10, R17, R6, 0.20512372255325317383 ;  /* 0x3e520bf4110a7423 */ /* 0x000fe20000010006 */
[----:B------:R-:W-:Y:S01]  /*a7e0*/  F2FP.PACK_AB R6, R38, R39 ;  /* 0x000000272606723e */ /* 0x000fe200000000ff */
[----:B------:R-:W-:Y:S01]  /*a7f0*/  FFMA.FTZ R7, R16, R7, -0.24046532809734344482 ;  /* 0xbe763c8b10077423 */ /* 0x000fe20000010007 */
[-C--:B------:R-:W-:Y:S01]  /*a800*/  LEA.HI.X.SX32 R139, R59, R20.reuse, 0x1, P4 ;  /* 0x000000143b8b7211 */ /* 0x080fe200020f0eff */
[----:B------:R-:W-:Y:S01]  /*a810*/  IMAD R43, R118, 0x2, R15 ;  /* 0x00000002762b7824 */ /* 0x000fe200078e020f */
[----:B------:R-:W-:Y:S01]  /*a820*/  LEA.HI.X.SX32 R141, R61, R20, 0x1, P5 ;  /* 0x000000143d8d7211 */ /* 0x000fe200028f0eff */
[----:B------:R-:W-:Y:S01]  /*a830*/  FFMA.FTZ R7, R16, R7, 0.28857114911079406738 ;  /* 0x3e93bf9910077423 */ /* 0x000fe20000010007 */
[----:B------:R-:W-:Y:S01]  /*a840*/  LEA R144, P4, R15, R126, 0x1 ;  /* 0x0000007e0f907211 */ /* 0x000fe200078808ff */
[----:B------:R-:W-:Y:S01]  /*a850*/  FFMA.FTZ R12, R17, R10, -0.24046532809734344482 ;  /* 0xbe763c8b110c7423 */ /* 0x000fe2000001000a */
[----:B------:R-:W-:-:S02]  /*a860*/  LEA R41, R118, R43, 0x1 ;  /* 0x0000002b76297211 */ /* 0x000fc400078e08ff */
[----:B------:R-:W-:Y:S01]  /*a870*/  F2FP.PACK_AB R10, R11, R40 ;  /* 0x000000280b0a723e */ /* 0x000fe200000000ff */
[----:B------:R-:W-:Y:S01]  /*a880*/  FFMA.FTZ R11, R16, R7, -0.36067417263984680176 ;  /* 0xbeb8aa49100b7423 */ /* 0x000fe20000010007 */
[----:B------:R-:W-:Y:S01]  /*a890*/  LEA.HI.X.SX32 R145, R15, R20, 0x1, P4 ;  /* 0x000000140f917211 */ /* 0x000fe200020f0eff */
[----:B------:R-:W-:Y:S01]  /*a8a0*/  IMAD R39, R118, 0x2, R41 ;  /* 0x0000000276277824 */ /* 0x000fe200078e0229 */
[----:B------:R-:W-:Y:S01]  /*a8b0*/  LEA R148, P4, R41, R126, 0x1 ;  /* 0x0000007e29947211 */ /* 0x000fe200078808ff */
[----:B------:R-:W-:Y:S01]  /*a8c0*/  FFMA.FTZ R13, R16, R11, 0.48089820146560668945 ;  /* 0x3ef6384a100d7423 */ /* 0x000fe2000001000b */
[----:B------:R-:W-:Y:S01]  /*a8d0*/  F2FP.PACK_AB R11, R18, R37 ;  /* 0x00000025120b723e */ /* 0x000fe200000000ff */
[----:B------:R-:W-:Y:S01]  /*a8e0*/  FFMA.FTZ R12, R17, R12, 0.28857114911079406738 ;  /* 0x3e93bf99110c7423 */ /* 0x000fe2000001000c */
[----:B------:R-:W-:Y:S01]  /*a8f0*/  LEA R45, R118, R39, 0x1 ;  /* 0x00000027762d7211 */ /* 0x000fe200078e08ff */
[----:B------:R-:W-:Y:S01]  /*a900*/  FFMA.FTZ R13, R16, R13, -0.72134751081466674805 ;  /* 0xbf38aa3b100d7423 */ /* 0x000fe2000001000d */
[----:B------:R-:W-:Y:S01]  /*a910*/  LEA R150, P5, R39, R126, 0x1 ;  /* 0x0000007e27967211 */ /* 0x000fe200078a08ff */
[----:B------:R-:W-:Y:S01]  /*a920*/  FFMA.FTZ R12, R17, R12, -0.36067417263984680176 ;  /* 0xbeb8aa49110c7423 */ /* 0x000fe2000001000c */
[-C--:B------:R-:W-:Y:S01]  /*a930*/  LEA.HI.X.SX32 R149, R41, R20.reuse, 0x1, P4 ;  /* 0x0000001429957211 */ /* 0x080fe200020f0eff */
[----:B------:R-:W-:Y:S01]  /*a940*/  IMAD R63, R118, 0x2, R45 ;  /* 0x00000002763f7824 */ /* 0x000fe200078e022d */
[----:B------:R-:W-:Y:S01]  /*a950*/  LEA.HI.X.SX32 R151, R39, R20, 0x1, P5 ;  /* 0x0000001427977211 */ /* 0x000fe200028f0eff */
[----:B------:R-:W-:Y:S01]  /*a960*/  FFMA.FTZ R12, R17, R12, 0.48089820146560668945 ;  /* 0x3ef6384a110c7423 */ /* 0x000fe2000001000c */
[----:B------:R-:W-:Y:S01]  /*a970*/  F2FP.PACK_AB R7, R19, R36 ;  /* 0x000000241307723e */ /* 0x000fe200000000ff */
[----:B------:R-:W-:Y:S01]  /*a980*/  FMUL R13, R16, R13 ;  /* 0x0000000d100d7220 */ /* 0x000fe20000400000 */
[----:B------:R-:W-:Y:S01]  /*a990*/  LEA R37, R118, R63, 0x1 ;  /* 0x0000003f76257211 */ /* 0x000fe200078e08ff */
[----:B------:R-:W-:Y:S01]  /*a9a0*/  FFMA.FTZ R12, R17, R12, -0.72134751081466674805 ;  /* 0xbf38aa3b110c7423 */ /* 0x000fe2000001000c */
[-C--:B------:R-:W-:Y:S01]  /*a9b0*/  LEA R154, P4, R63, R126.reuse, 0x1 ;  /* 0x0000007e3f9a7211 */ /* 0x080fe200078808ff */
[----:B------:R-:W-:Y:S01]  /*a9c0*/  FMUL R13, R16, R13 ;  /* 0x0000000d100d7220 */ /* 0x000fe20000400000 */
[----:B------:R-:W-:Y:S01]  /*a9d0*/  LEA R156, P5, R37, R126, 0x1 ;  /* 0x0000007e259c7211 */ /* 0x000fe200078a08ff */
[----:B------:R-:W-:Y:S01]  /*a9e0*/  IMAD R65, R118, 0x2, R37 ;  /* 0x0000000276417824 */ /* 0x000fe200078e0225 */
[----:B------:R-:W-:Y:S01]  /*a9f0*/  LEA.HI.X.SX32 R155, R63, R20, 0x1, P4 ;  /* 0x000000143f9b7211 */ /* 0x000fe200020f0eff */
[----:B------:R-:W-:Y:S01]  /*aa00*/  FMUL R12, R17, R12 ;  /* 0x0000000c110c7220 */ /* 0x000fe20000400000 */
[----:B------:R-:W-:Y:S01]  /*aa10*/  LEA.HI.X.SX32 R157, R37, R20, 0x1, P5 ;  /* 0x00000014259d7211 */ /* 0x000fe200028f0eff */
[----:B------:R-:W-:Y:S01]  /*aa20*/  FFMA.FTZ R16, R16, 1.4426950216293334961, R13 ;  /* 0x3fb8aa3b10107823 */ /* 0x000fe2000001000d */
[C---:B------:R-:W-:Y:S01]  /*aa30*/  LEA R67, R118.reuse, R65, 0x1 ;  /* 0x0000004176437211 */ /* 0x040fe200078e08ff */
[----:B------:R-:W-:Y:S01]  /*aa40*/  FMUL R12, R17, R12 ;  /* 0x0000000c110c7220 */ /* 0x000fe20000400000 */
[----:B------:R-:W-:Y:S01]  /*aa50*/  @P3 MOV R13, 0x7f800000 ;  /* 0x7f800000000d3802 */ /* 0x000fe20000000f00 */
[----:B------:R-:W-:Y:S01]  /*aa60*/  FADD R183, R183, R16 ;  /* 0x00000010b7b77221 */ /* 0x000fe20000000000 */
[----:B------:R-:W-:Y:S01]  /*aa70*/  LEA R160, P4, R67, R126, 0x1 ;  /* 0x0000007e43a07211 */ /* 0x000fe200078808ff */
[C---:B------:R-:W-:Y:S01]  /*aa80*/  IMAD R69, R118.reuse, 0x2, R67 ;  /* 0x0000000276457824 */ /* 0x040fe200078e0243 */
[----:B------:R-:W-:Y:S01]  /*aa90*/  STS.128 [R165+0x80], R4 ;  /* 0x00008004a5007388 */ /* 0x000fe20000000c00 */
[----:B------:R-:W-:Y:S01]  /*aaa0*/  FFMA.FTZ R17, R17, 1.4426950216293334961, R12 ;  /* 0x3fb8aa3b11117823 */ /* 0x000fe2000001000c */
[----:B------:R-:W-:Y:S01]  /*aab0*/  LEA.HI.X.SX32 R161, R67, R20, 0x1, P4 ;  /* 0x0000001443a17211 */ /* 0x000fe200020f0eff */
[----:B------:R-:W-:Y:S01]  /*aac0*/  @P2 IMAD.MOV.U32 R12, RZ, RZ, 0x7f800000 ;  /* 0x7f800000ff0c2424 */ /* 0x000fe200078e00ff */
[----:B------:R-:W-:Y:S01]  /*aad0*/  LEA R71, R118, R69, 0x1 ;  /* 0x0000004576477211 */ /* 0x000fe200078e08ff */
[----:B------:R-:W-:Y:S01]  /*aae0*/  FADD R184, R184, R17 ;  /* 0x00000011b8b87221 */ /* 0x000fe20000000000 */
[-C--:B------:R-:W-:Y:S01]  /*aaf0*/  LEA R162, P5, R69, R126.reuse, 0x1 ;  /* 0x0000007e45a27211 */ /* 0x080fe200078a08ff */
[----:B------:R-:W-:Y:S01]  /*ab00*/  @P3 FFMA.FTZ R184, R52, R13, +INF ;  /* 0x7f80000034b83423 */ /* 0x000fe2000001000d */
[----:B------:R-:W-:Y:S01]  /*ab10*/  LEA R128, P3, R51, R126, 0x1 ;  /* 0x0000007e33807211 */ /* 0x000fe200078608ff */
[C---:B------:R-:W-:Y:S01]  /*ab20*/  IMAD R73, R118.reuse, 0x2, R71 ;  /* 0x0000000276497824 */ /* 0x040fe200078e0247 */
[----:B------:R-:W-:Y:S01]  /*ab30*/  LEA.HI.X.SX32 R163, R69, R20, 0x1, P5 ;  /* 0x0000001445a37211 */ /* 0x000fe200028f0eff */
[----:B------:R-:W-:Y:S01]  /*ab40*/  @P2 FFMA.FTZ R183, R85, R12, +INF ;  /* 0x7f80000055b72423 */ /* 0x000fe2000001000c */
[----:B------:R-:W-:Y:S01]  /*ab50*/  LEA.HI.X.SX32 R129, R51, R20, 0x1, P3 ;  /* 0x0000001433817211 */ /* 0x000fe200018f0eff */
[----:B------:R-:W-:Y:S01]  /*ab60*/  STS.128 [R165+0x880], R8 ;  /* 0x00088008a5007388 */ /* 0x000fe20000000c00 */
[----:B------:R-:W-:-:S03]  /*ab70*/  LEA R75, R118, R73, 0x1 ;  /* 0x00000049764b7211 */ /* 0x000fc600078e08ff */
[----:B------:R-:W-:Y:S01]  /*ab80*/  BAR.SYNC.DEFER_BLOCKING 0x0 ;  /* 0x0000000000007b1d */ /* 0x000fe20000010000 */
[-C--:B------:R-:W-:Y:S01]  /*ab90*/  LEA R134, P3, R49, R126.reuse, 0x1 ;  /* 0x0000007e31867211 */ /* 0x080fe200078608ff */
[C---:B------:R-:W-:Y:S01]  /*aba0*/  IMAD R77, R118.reuse, 0x2, R75 ;  /* 0x00000002764d7824 */ /* 0x040fe200078e024b */
[----:B------:R-:W-:Y:S02]  /*abb0*/  LEA R36, P4, R73, R126, 0x1 ;  /* 0x0000007e49247211 */ /* 0x000fe400078808ff */
[----:B------:R-:W-:Y:S02]  /*abc0*/  LEA.HI.X.SX32 R135, R49, R20, 0x1, P3 ;  /* 0x0000001431877211 */ /* 0x000fe400018f0eff */
[C---:B------:R-:W-:Y:S02]  /*abd0*/  LEA R79, R118.reuse, R77, 0x1 ;  /* 0x0000004d764f7211 */ /* 0x040fe400078e08ff */
[----:B------:R-:W-:Y:S02]  /*abe0*/  LEA R136, P3, R57, R126, 0x1 ;  /* 0x0000007e39887211 */ /* 0x000fe400078608ff */
[-C--:B------:R-:W-:Y:S01]  /*abf0*/  LEA.HI.X.SX32 R37, R73, R20.reuse, 0x1, P4 ;  /* 0x0000001449257211 */ /* 0x080fe200020f0eff */
[----:B------:R-:W-:Y:S01]  /*ac00*/  IMAD R51, R118, 0x2, R79 ;  /* 0x0000000276337824 */ /* 0x000fe200078e024f */
[----:B------:R-:W-:-:S02]  /*ac10*/  LEA.HI.X.SX32 R137, R57, R20, 0x1, P3 ;  /* 0x0000001439897211 */ /* 0x000fc400018f0eff */
[C---:B------:R-:W-:Y:S02]  /*ac20*/  LEA R142, P3, R47.reuse, R126, 0x1 ;  /* 0x0000007e2f8e7211 */ /* 0x040fe400078608ff */
[C---:B------:R-:W-:Y:S02]  /*ac30*/  LEA R49, R118.reuse, R51, 0x1 ;  /* 0x0000003376317211 */ /* 0x040fe400078e08ff */
[----:B------:R-:W-:Y:S02]  /*ac40*/  LEA.HI.X.SX32 R143, R47, R20, 0x1, P3 ;  /* 0x000000142f8f7211 */ /* 0x000fe400018f0eff */
[-C--:B------:R-:W-:Y:S01]  /*ac50*/  LEA R146, P3, R43, R126.reuse, 0x1 ;  /* 0x0000007e2b927211 */ /* 0x080fe200078608ff */
[----:B------:R-:W-:Y:S01]  /*ac60*/  IMAD R53, R118, 0x2, R49 ;  /* 0x0000000276357824 */ /* 0x000fe200078e0231 */
[----:B------:R-:W-:Y:S01]  /*ac70*/  LEA R38, P5, R75, R126, 0x1 ;  /* 0x0000007e4b267211 */ /* 0x000fe200078a08ff */
[----:B------:R-:W-:Y:S01]  /*ac80*/  LDS.128 R4, [R164] ;  /* 0x00000000a4047984 */ /* 0x000fe20000000c00 */
[----:B------:R-:W-:-:S02]  /*ac90*/  LEA.HI.X.SX32 R147, R43, R20, 0x1, P3 ;  /* 0x000000142b937211 */ /* 0x000fc400018f0eff */
[C---:B------:R-:W-:Y:S01]  /*aca0*/  LEA R55, R118.reuse, R53, 0x1 ;  /* 0x0000003576377211 */ /* 0x040fe200078e08ff */
[----:B------:R-:W-:Y:S01]  /*acb0*/  LDS.128 R8, [R187] ;  /* 0x00000000bb087984 */ /* 0x000fe20000000c00 */
[----:B------:R-:W-:Y:S02]  /*acc0*/  LEA R152, P3, R45, R126, 0x1 ;  /* 0x0000007e2d987211 */ /* 0x000fe400078608ff */
[-C--:B------:R-:W-:Y:S01]  /*acd0*/  LEA.HI.X.SX32 R39, R75, R20.reuse, 0x1, P5 ;  /* 0x000000144b277211 */ /* 0x080fe200028f0eff */
[C---:B------:R-:W-:Y:S01]  /*ace0*/  IMAD R57, R118.reuse, 0x2, R55 ;  /* 0x0000000276397824 */ /* 0x040fe200078e0237 */
[----:B------:R-:W-:Y:S01]  /*acf0*/  LEA.HI.X.SX32 R153, R45, R20, 0x1, P3 ;  /* 0x000000142d997211 */ /* 0x000fe200018f0eff */
[----:B------:R-:W0:Y:S01]  /*ad00*/  LDS.128 R12, [R186] ;  /* 0x00000000ba0c7984 */ /* 0x000e220000000c00 */
[C---:B------:R-:W-:Y:S02]  /*ad10*/  LEA R158, P3, R65.reuse, R126, 0x1 ;  /* 0x0000007e419e7211 */ /* 0x040fe400078608ff */
[----:B------:R-:W-:Y:S01]  /*ad20*/  LEA R59, R118, R57, 0x1 ;  /* 0x00000039763b7211 */ /* 0x000fe200078e08ff */
[----:B------:R-:W1:Y:S01]  /*ad30*/  LDS.128 R16, [R185] ;  /* 0x00000000b9107984 */ /* 0x000e620000000c00 */
[----:B------:R-:W-:-:S03]  /*ad40*/  LEA.HI.X.SX32 R159, R65, R20, 0x1, P3 ;  /* 0x00000014419f7211 */ /* 0x000fc600018f0eff */
[----:B------:R-:W-:Y:S01]  /*ad50*/  BAR.SYNC.DEFER_BLOCKING 0x0 ;  /* 0x0000000000007b1d */ /* 0x000fe20000010000 */
[C---:B------:R-:W-:Y:S01]  /*ad60*/  IMAD R61, R118.reuse, 0x2, R59 ;  /* 0x00000002763d7824 */ /* 0x040fe200078e023b */
[-C--:B------:R-:W-:Y:S02]  /*ad70*/  LEA R124, P3, R71, R126.reuse, 0x1 ;  /* 0x0000007e477c7211 */ /* 0x080fe400078608ff */
[----:B------:R-:W-:Y:S02]  /*ad80*/  LEA R42, P4, R79, R126, 0x1 ;  /* 0x0000007e4f2a7211 */ /* 0x000fe400078808ff */
[C---:B------:R-:W-:Y:S02]  /*ad90*/  LEA R81, R118.reuse, R61, 0x1 ;  /* 0x0000003d76517211 */ /* 0x040fe400078e08ff */
[----:B------:R-:W-:Y:S02]  /*ada0*/  LEA.HI.X.SX32 R125, R71, R20, 0x1, P3 ;  /* 0x00000014477d7211 */ /* 0x000fe400018f0eff */
[----:B------:R-:W-:Y:S01]  /*adb0*/  LEA R40, P3, R77, R126, 0x1 ;  /* 0x0000007e4d287211 */ /* 0x000fe200078608ff */
[----:B------:R-:W-:Y:S01]  /*adc0*/  IMAD R83, R118, 0x2, R81 ;  /* 0x0000000276537824 */ /* 0x000fe200078e0251 */
[----:B------:R-:W-:-:S02]  /*add0*/  LEA.HI.X.SX32 R43, R79, R20, 0x1, P4 ;  /* 0x000000144f2b7211 */ /* 0x000fc400020f0eff */
[----:B------:R-:W-:Y:S02]  /*ade0*/  LEA.HI.X.SX32 R41, R77, R20, 0x1, P3 ;  /* 0x000000144d297211 */ /* 0x000fe400018f0eff */
[C---:B------:R-:W-:Y:S02]  /*adf0*/  LEA R85, R118.reuse, R83, 0x1 ;  /* 0x0000005376557211 */ /* 0x040fe400078e08ff */
[-C--:B------:R-:W-:Y:S02]  /*ae00*/  LEA R44, P5, R51, R126.reuse, 0x1 ;  /* 0x0000007e332c7211 */ /* 0x080fe400078a08ff */
[----:B------:R-:W-:Y:S01]  /*ae10*/  LEA R46, P3, R49, R126, 0x1 ;  /* 0x0000007e312e7211 */ /* 0x000fe200078608ff */
[C---:B------:R-:W-:Y:S01]  /*ae20*/  IMAD R87, R118.reuse, 0x2, R85 ;  /* 0x0000000276577824 */ /* 0x040fe200078e0255 */
[----:B------:R-:W-:Y:S02]  /*ae30*/  LEA.HI.X.SX32 R45, R51, R20, 0x1, P5 ;  /* 0x00000014332d7211 */ /* 0x000fe400028f0eff */
[----:B------:R-:W-:Y:S01]  /*ae40*/  LEA R50, P5, R55, R126, 0x1 ;  /* 0x0000007e37327211 */ /* 0x000fe200078a08ff */
[----:B------:R-:W-:Y:S01]  /*ae50*/  STS.128 [R165+0x800], R24 ;  /* 0x00080018a5007388 */ /* 0x000fe20000000c00 */
[----:B------:R-:W-:-:S02]  /*ae60*/  LEA R89, R118, R87, 0x1 ;  /* 0x0000005776597211 */ /* 0x000fc400078e08ff */
[----:B------:R-:W-:Y:S01]  /*ae70*/  FSETP.NEU.AND P2, PT, R52, RZ, PT ;  /* 0x000000ff3400720b */ /* 0x000fe20003f4d000 */
[----:B------:R-:W-:Y:S01]  /*ae80*/  STS.128 [R165+0x80], R28 ;  /* 0x0000801ca5007388 */ /* 0x000fe20000000c00 */
[----:B------:R-:W-:Y:S01]  /*ae90*/  LEA R48, P4, R53, R126, 0x1 ;  /* 0x0000007e35307211 */ /* 0x000fe200078808ff */
[C---:B------:R-:W-:Y:S01]  /*aea0*/  IMAD R69, R118.reuse, 0x2, R89 ;  /* 0x0000000276457824 */ /* 0x040fe200078e0259 */
[-C--:B------:R-:W-:Y:S01]  /*aeb0*/  LEA.HI.X.SX32 R47, R49, R20.reuse, 0x1, P3 ;  /* 0x00000014312f7211 */ /* 0x080fe200018f0eff */
[----:B------:R-:W-:Y:S01]  /*aec0*/  STS.128 [R165+0x880], R32 ;  /* 0x00088020a5007388 */ /* 0x000fe20000000c00 */
[----:B------:R-:W-:Y:S02]  /*aed0*/  LEA.HI.X.SX32 R51, R55, R20, 0x1, P5 ;  /* 0x0000001437337211 */ /* 0x000fe400028f0eff */
[----:B------:R-:W-:Y:S02]  /*aee0*/  LEA R91, R118, R69, 0x1 ;  /* 0x00000045765b7211 */ /* 0x000fe400078e08ff */
[----:B------:R-:W-:-:S02]  /*aef0*/  LEA R52, P3, R57, R126, 0x1 ;  /* 0x0000007e39347211 */ /* 0x000fc400078608ff */
[----:B------:R-:W-:Y:S01]  /*af00*/  LEA R56, P5, R61, R126, 0x1 ;  /* 0x0000007e3d387211 */ /* 0x000fe200078a08ff */
[C---:B------:R-:W-:Y:S01]  /*af10*/  IMAD R73, R118.reuse, 0x2, R91 ;  /* 0x0000000276497824 */ /* 0x040fe200078e025b */
[-C--:B------:R-:W-:Y:S02]  /*af20*/  LEA.HI.X.SX32 R49, R53, R20.reuse, 0x1, P4 ;  /* 0x0000001435317211 */ /* 0x080fe400020f0eff */
[-C--:B------:R-:W-:Y:S02]  /*af30*/  LEA.HI.X.SX32 R53, R57, R20.reuse, 0x1, P3 ;  /* 0x0000001439357211 */ /* 0x080fe400018f0eff */
[C---:B------:R-:W-:Y:S02]  /*af40*/  LEA R75, R118.reuse, R73, 0x1 ;  /* 0x00000049764b7211 */ /* 0x040fe400078e08ff */
[----:B------:R-:W-:Y:S02]  /*af50*/  LEA.HI.X.SX32 R57, R61, R20, 0x1, P5 ;  /* 0x000000143d397211 */ /* 0x000fe400028f0eff */
[-C--:B------:R-:W-:Y:S01]  /*af60*/  LEA R54, P4, R59, R126.reuse, 0x1 ;  /* 0x0000007e3b367211 */ /* 0x080fe200078808ff */
[----:B------:R-:W-:Y:S01]  /*af70*/  IMAD R77, R118, 0x2, R75 ;  /* 0x00000002764d7824 */ /* 0x000fe200078e024b */
[----:B------:R-:W-:-:S02]  /*af80*/  LEA R62, P5, R85, R126, 0x1 ;  /* 0x0000007e553e7211 */ /* 0x000fc400078a08ff */
[-C--:B------:R-:W-:Y:S02]  /*af90*/  LEA.HI.X.SX32 R55, R59, R20.reuse, 0x1, P4 ;  /* 0x000000143b377211 */ /* 0x080fe400020f0eff */
[C---:B------:R-:W-:Y:S02]  /*afa0*/  LEA R79, R118.reuse, R77, 0x1 ;  /* 0x0000004d764f7211 */ /* 0x040fe400078e08ff */
[----:B------:R-:W-:Y:S02]  /*afb0*/  LEA.HI.X.SX32 R63, R85, R20, 0x1, P5 ;  /* 0x00000014553f7211 */ /* 0x000fe400028f0eff */
[-C--:B------:R-:W-:Y:S01]  /*afc0*/  LEA R60, P4, R83, R126.reuse, 0x1 ;  /* 0x0000007e533c7211 */ /* 0x080fe200078808ff */
[----:B------:R-:W-:Y:S01]  /*afd0*/  IMAD R93, R118, 0x2, R79 ;  /* 0x00000002765d7824 */ /* 0x000fe200078e024f */
[----:B------:R-:W-:Y:S02]  /*afe0*/  LEA R68, P5, R69, R126, 0x1 ;  /* 0x0000007e45447211 */ /* 0x000fe400078a08ff */
[----:B------:R-:W-:-:S02]  /*aff0*/  LEA.HI.X.SX32 R61, R83, R20, 0x1, P4 ;  /* 0x00000014533d7211 */ /* 0x000fc400020f0eff */
[C---:B------:R-:W-:Y:S02]  /*b000*/  LEA R95, R118.reuse, R93, 0x1 ;  /* 0x0000005d765f7211 */ /* 0x040fe400078e08ff */
[----:B------:R-:W-:Y:S02]  /*b010*/  LEA.HI.X.SX32 R69, R69, R20, 0x1, P5 ;  /* 0x0000001445457211 */ /* 0x000fe400028f0eff */
[-C--:B------:R-:W-:Y:S01]  /*b020*/  LEA R58, P3, R81, R126.reuse, 0x1 ;  /* 0x0000007e513a7211 */ /* 0x080fe200078608ff */
[C---:B------:R-:W-:Y:S01]  /*b030*/  IMAD R97, R118.reuse, 0x2, R95 ;  /* 0x0000000276617824 */ /* 0x040fe200078e025f */
[-C--:B------:R-:W-:Y:S02]  /*b040*/  LEA R66, P4, R89, R126.reuse, 0x1 ;  /* 0x0000007e59427211 */ /* 0x080fe400078808ff */
[----:B------:R-:W-:Y:S02]  /*b050*/  LEA R74, P5, R75, R126, 0x1 ;  /* 0x0000007e4b4a7211 */ /* 0x000fe400078a08ff */
[----:B------:R-:W-:-:S02]  /*b060*/  LEA R99, R118, R97, 0x1 ;  /* 0x0000006176637211 */ /* 0x000fc400078e08ff */
[-C--:B------:R-:W-:Y:S02]  /*b070*/  LEA.HI.X.SX32 R59, R81, R20.reuse, 0x1, P3 ;  /* 0x00000014513b7211 */ /* 0x080fe400018f0eff */
[-C--:B------:R-:W-:Y:S01]  /*b080*/  LEA.HI.X.SX32 R67, R89, R20.reuse, 0x1, P4 ;  /* 0x0000001459437211 */ /* 0x080fe200020f0eff */
[C---:B------:R-:W-:Y:S01]  /*b090*/  IMAD R101, R118.reuse, 0x2, R99 ;  /* 0x0000000276657824 */ /* 0x040fe200078e0263 */
[----:B------:R-:W-:Y:S02]  /*b0a0*/  LEA.HI.X.SX32 R75, R75, R20, 0x1, P5 ;  /* 0x000000144b4b7211 */ /* 0x000fe400028f0eff */
[-C--:B------:R-:W-:Y:S02]  /*b0b0*/  LEA R64, P3, R87, R126.reuse, 0x1 ;  /* 0x0000007e57407211 */ /* 0x080fe400078608ff */
        /* <DEDUP_REMOVED lines=11> */
[----:B------:R-:W-:Y:S02]  /*b170*/  LEA R86, P5, R99, R126, 0x1 ;  /* 0x0000007e63567211 */ /* 0x000fe400078a08ff */
[C---:B------:R-:W-:Y:S02]  /*b180*/  LEA R111, R118.reuse, R109, 0x1 ;  /* 0x0000006d766f7211 */ /* 0x040fe400078e08ff */
[-C--:B------:R-:W-:Y:S02]  /*b190*/  LEA.HI.X.SX32 R71, R91, R20.reuse, 0x1, P3 ;  /* 0x000000145b477211 */ /* 0x080fe400018f0eff */
[-C--:B------:R-:W-:Y:S01]  /*b1a0*/  LEA.HI.X.SX32 R79, R79, R20.reuse, 0x1, P4 ;  /* 0x000000144f4f7211 */ /* 0x080fe200020f0eff */
[----:B------:R-:W-:Y:S01]  /*b1b0*/  IMAD R113, R118, 0x2, R111 ;  /* 0x0000000276717824 */ /* 0x000fe200078e026f */
[----:B------:R-:W-:Y:S02]  /*b1c0*/  LEA.HI.X.SX32 R87, R99, R20, 0x1, P5 ;  /* 0x0000001463577211 */ /* 0x000fe400028f0eff */
[----:B------:R-:W-:-:S02]  /*b1d0*/  LEA R76, P3, R77, R126, 0x1 ;  /* 0x0000007e4d4c7211 */ /* 0x000fc400078608ff */
[C---:B------:R-:W-:Y:S02]  /*b1e0*/  LEA R115, R118.reuse, R113, 0x1 ;  /* 0x0000007176737211 */ /* 0x040fe400078e08ff */
[-C--:B------:R-:W-:Y:S02]  /*b1f0*/  LEA R84, P4, R97, R126.reuse, 0x1 ;  /* 0x0000007e61547211 */ /* 0x080fe400078808ff */
[----:B------:R-:W-:Y:S01]  /*b200*/  LEA R92, P5, R105, R126, 0x1 ;  /* 0x0000007e695c7211 */ /* 0x000fe200078a08ff */
[C---:B------:R-:W-:Y:S01]  /*b210*/  IMAD R117, R118.reuse, 0x2, R115 ;  /* 0x0000000276757824 */ /* 0x040fe200078e0273 */
[-C--:B------:R-:W-:Y:S02]  /*b220*/  LEA.HI.X.SX32 R77, R77, R20.reuse, 0x1, P3 ;  /* 0x000000144d4d7211 */ /* 0x080fe400018f0eff */
[----:B------:R-:W-:Y:S02]  /*b230*/  LEA.HI.X.SX32 R85, R97, R20, 0x1, P4 ;  /* 0x0000001461557211 */ /* 0x000fe400020f0eff */
[----:B------:R-:W-:-:S02]  /*b240*/  LEA R119, R118, R117, 0x1 ;  /* 0x0000007576777211 */ /* 0x000fc400078e08ff */
[----:B------:R-:W-:Y:S02]  /*b250*/  LEA.HI.X.SX32 R93, R105, R20, 0x1, P5 ;  /* 0x00000014695d7211 */ /* 0x000fe400028f0eff */
[-C--:B------:R-:W-:Y:S01]  /*b260*/  LEA R82, P3, R95, R126.reuse, 0x1 ;  /* 0x0000007e5f527211 */ /* 0x080fe200078608ff */
[C---:B------:R-:W-:Y:S01]  /*b270*/  IMAD R121, R118.reuse, 0x2, R119 ;  /* 0x0000000276797824 */ /* 0x040fe200078e0277 */
[-C--:B------:R-:W-:Y:S02]  /*b280*/  LEA R90, P4, R103, R126.reuse, 0x1 ;  /* 0x0000007e675a7211 */ /* 0x080fe400078808ff */
[----:B------:R-:W-:Y:S02]  /*b290*/  LEA R98, P5, R111, R126, 0x1 ;  /* 0x0000007e6f627211 */ /* 0x000fe400078a08ff */
[----:B------:R-:W-:Y:S02]  /*b2a0*/  LEA R123, R118, R121, 0x1 ;  /* 0x00000079767b7211 */ /* 0x000fe400078e08ff */
[----:B------:R-:W-:-:S02]  /*b2b0*/  LEA.HI.X.SX32 R83, R95, R20, 0x1, P3 ;  /* 0x000000145f537211 */ /* 0x000fc400018f0eff */
[-C--:B------:R-:W-:Y:S01]  /*b2c0*/  LEA.HI.X.SX32 R91, R103, R20.reuse, 0x1, P4 ;  /* 0x00000014675b7211 */ /* 0x080fe200020f0eff */
[C---:B------:R-:W-:Y:S01]  /*b2d0*/  IMAD R127, R118.reuse, 0x2, R123 ;  /* 0x00000002767f7824 */ /* 0x040fe200078e027b */
[----:B------:R-:W-:Y:S02]  /*b2e0*/  LEA.HI.X.SX32 R99, R111, R20, 0x1, P5 ;  /* 0x000000146f637211 */ /* 0x000fe400028f0eff */
[-C--:B------:R-:W-:Y:S02]  /*b2f0*/  LEA R88, P3, R101, R126.reuse, 0x1 ;  /* 0x0000007e65587211 */ /* 0x080fe400078608ff */
[-C--:B------:R-:W-:Y:S02]  /*b300*/  LEA R96, P4, R109, R126.reuse, 0x1 ;  /* 0x0000007e6d607211 */ /* 0x080fe400078808ff */
[----:B------:R-:W-:Y:S02]  /*b310*/  LEA R104, P5, R117, R126, 0x1 ;  /* 0x0000007e75687211 */ /* 0x000fe400078a08ff */
[----:B------:R-:W-:-:S02]  /*b320*/  LEA R189, R118, R127, 0x1 ;  /* 0x0000007f76bd7211 */ /* 0x000fc400078e08ff */
[-C--:B------:R-:W-:Y:S02]  /*b330*/  LEA.HI.X.SX32 R89, R101, R20.reuse, 0x1, P3 ;  /* 0x0000001465597211 */ /* 0x080fe400018f0eff */
[-C--:B------:R-:W-:Y:S02]  /*b340*/  LEA.HI.X.SX32 R97, R109, R20.reuse, 0x1, P4 ;  /* 0x000000146d617211 */ /* 0x080fe400020f0eff */
[----:B------:R-:W-:Y:S01]  /*b350*/  LEA.HI.X.SX32 R105, R117, R20, 0x1, P5 ;  /* 0x0000001475697211 */ /* 0x000fe200028f0eff */
[----:B------:R-:W-:Y:S01]  /*b360*/  IMAD R117, R118, 0x2, R189 ;  /* 0x0000000276757824 */ /* 0x000fe200078e02bd */
[-C--:B------:R-:W-:Y:S02]  /*b370*/  LEA R94, P3, R107, R126.reuse, 0x1 ;  /* 0x0000007e6b5e7211 */ /* 0x080fe400078608ff */
[----:B------:R-:W-:Y:S02]  /*b380*/  LEA R102, P4, R115, R126, 0x1 ;  /* 0x0000007e73667211 */ /* 0x000fe400078808ff */
[----:B------:R-:W-:-:S02]  /*b390*/  LEA.HI.X.SX32 R95, R107, R20, 0x1, P3 ;  /* 0x000000146b5f7211 */ /* 0x000fc400018f0eff */
[----:B------:R-:W-:Y:S02]  /*b3a0*/  LEA.HI.X.SX32 R103, R115, R20, 0x1, P4 ;  /* 0x0000001473677211 */ /* 0x000fe400020f0eff */
[-C--:B------:R-:W-:Y:S02]  /*b3b0*/  LEA R100, P3, R113, R126.reuse, 0x1 ;  /* 0x0000007e71647211 */ /* 0x080fe400078608ff */
[----:B------:R-:W-:Y:S02]  /*b3c0*/  LEA R108, P4, R121, R126, 0x1 ;  /* 0x0000007e796c7211 */ /* 0x000fe400078808ff */
[C---:B------:R-:W-:Y:S02]  /*b3d0*/  LEA R191, R118.reuse, R117, 0x1 ;  /* 0x0000007576bf7211 */ /* 0x040fe400078e08ff */
[-C--:B------:R-:W-:Y:S02]  /*b3e0*/  LEA.HI.X.SX32 R101, R113, R20.reuse, 0x1, P3 ;  /* 0x0000001471657211 */ /* 0x080fe400018f0eff */
[----:B------:R-:W-:Y:S01]  /*b3f0*/  LEA.HI.X.SX32 R109, R121, R20, 0x1, P4 ;  /* 0x00000014796d7211 */ /* 0x000fe200020f0eff */
[----:B------:R-:W-:Y:S01]  /*b400*/  IMAD R121, R118, 0x2, R191 ;  /* 0x0000000276797824 */ /* 0x000fe200078e02bf */
[----:B------:R-:W-:-:S02]  /*b410*/  LEA R106, P3, R119, R126, 0x1 ;  /* 0x0000007e776a7211 */ /* 0x000fc400078608ff */
[----:B------:R-:W-:Y:S02]  /*b420*/  LEA R110, P5, R123, R126, 0x1 ;  /* 0x0000007e7b6e7211 */ /* 0x000fe400078a08ff */
[-C--:B------:R-:W-:Y:S02]  /*b430*/  LEA.HI.X.SX32 R107, R119, R20.reuse, 0x1, P3 ;  /* 0x00000014776b7211 */ /* 0x080fe400018f0eff */
[----:B------:R-:W-:Y:S02]  /*b440*/  LEA.HI.X.SX32 R111, R123, R20, 0x1, P5 ;  /* 0x000000147b6f7211 */ /* 0x000fe400028f0eff */
[-C--:B------:R-:W-:Y:S02]  /*b450*/  LEA R112, P3, R127, R126.reuse, 0x1 ;  /* 0x0000007e7f707211 */ /* 0x080fe400078608ff */
[----:B------:R-:W-:Y:S02]  /*b460*/  LEA R123, R118, R121, 0x1 ;  /* 0x00000079767b7211 */ /* 0x000fe400078e08ff */
[----:B------:R-:W-:-:S02]  /*b470*/  LEA R114, P4, R189, R126, 0x1 ;  /* 0x0000007ebd727211 */ /* 0x000fc400078808ff */
[----:B------:R-:W-:Y:S02]  /*b480*/  LEA R116, P5, R117, R126, 0x1 ;  /* 0x0000007e75747211 */ /* 0x000fe400078a08ff */
[-C--:B------:R-:W-:Y:S01]  /*b490*/  LEA.HI.X.SX32 R113, R127, R20.reuse, 0x1, P3 ;  /* 0x000000147f717211 */ /* 0x080fe200018f0eff */
[----:B------:R-:W-:Y:S01]  /*b4a0*/  IMAD R127, R118, 0x2, R123 ;  /* 0x00000002767f7824 */ /* 0x000fe200078e027b */
[-C--:B------:R-:W-:Y:S02]  /*b4b0*/  LEA.HI.X.SX32 R115, R189, R20.reuse, 0x1, P4 ;  /* 0x00000014bd737211 */ /* 0x080fe400020f0eff */
[----:B------:R-:W-:Y:S02]  /*b4c0*/  LEA.HI.X.SX32 R117, R117, R20, 0x1, P5 ;  /* 0x0000001475757211 */ /* 0x000fe400028f0eff */
[-C--:B------:R-:W-:Y:S02]  /*b4d0*/  LEA R118, P3, R191, R126.reuse, 0x1 ;  /* 0x0000007ebf767211 */ /* 0x080fe400078608ff */
[----:B------:R-:W-:-:S02]  /*b4e0*/  LEA R120, P4, R121, R126, 0x1 ;  /* 0x0000007e79787211 */ /* 0x000fc400078808ff */
[-C--:B------:R-:W-:Y:S02]  /*b4f0*/  LEA R122, P5, R123, R126.reuse, 0x1 ;  /* 0x0000007e7b7a7211 */ /* 0x080fe400078a08ff */
[----:B------:R-:W-:Y:S02]  /*b500*/  LEA R126, P6, R127, R126, 0x1 ;  /* 0x0000007e7f7e7211 */ /* 0x000fe400078c08ff */
[-C--:B------:R-:W-:Y:S02]  /*b510*/  LEA.HI.X.SX32 R119, R191, R20.reuse, 0x1, P3 ;  /* 0x00000014bf777211 */ /* 0x080fe400018f0eff */
[-C--:B------:R-:W-:Y:S02]  /*b520*/  LEA.HI.X.SX32 R121, R121, R20.reuse, 0x1, P4 ;  /* 0x0000001479797211 */ /* 0x080fe400020f0eff */
[-C--:B------:R-:W-:Y:S02]  /*b530*/  LEA.HI.X.SX32 R123, R123, R20.reuse, 0x1, P5 ;  /* 0x000000147b7b7211 */ /* 0x080fe400028f0eff */
[----:B------:R-:W-:-:S02]  /*b540*/  LEA.HI.X.SX32 R127, R127, R20, 0x1, P6 ;  /* 0x000000147f7f7211 */ /* 0x000fc400030f0eff */
[----:B------:R-:W-:Y:S02]  /*b550*/  F2FP.PACK_AB R20, R182, R181 ;  /* 0x000000b5b614723e */ /* 0x000fe400000000ff */
[----:B------:R-:W-:Y:S02]  /*b560*/  FSEL R183, R183, -INF , P1 ;  /* 0xff800000b7b77808 */ /* 0x000fe40000800000 */
[----:B------:R-:W-:Y:S01]  /*b570*/  FSEL R184, R184, -INF , P2 ;  /* 0xff800000b8b87808 */ /* 0x000fe20001000000 */
[----:B------:R0:W-:Y:S02]  /*b580*/  STS.128 [R165], R20 ;  /* 0x00000014a5007388 */ /* 0x0001e40000000c00 */
[----:B------:R-:W-:Y:S02]  /*b590*/  FFMA R2, R183, 0.69314718246459960938, R2 ;  /* 0x3f317218b7027823 */ /* 0x000fe40000000002 */
[----:B------:R-:W-:Y:S01]  /*b5a0*/  BAR.SYNC.DEFER_BLOCKING 0x0 ;  /* 0x0000000000007b1d */ /* 0x000fe20000010000 */
[----:B------:R-:W-:Y:S01]  /*b5b0*/  FFMA R3, R184, 0.69314718246459960938, R3 ;  /* 0x3f317218b8037823 */ /* 0x000fe20000000003 */
[----:B0-----:R-:W-:-:S02]  /*b5c0*/  PRMT R20, R12, 0x7632, R20 ;  /* 0x000076320c147816 */ /* 0x001fc40000000014 */
[----:B-1----:R-:W-:Y:S02]  /*b5d0*/  PRMT R21, R16, 0x7632, R21 ;  /* 0x0000763210157816 */ /* 0x002fe40000000015 */
[----:B------:R0:W-:Y:S04]  /*b5e0*/  STG.E.U16 [R128.64], R4 ;  /* 0x0000000480007986 */ /* 0x0001e8000c101504 */
[----:B------:R1:W-:Y:S04]  /*b5f0*/  STG.E.U16 [R130.64], R8 ;  /* 0x0000000882007986 */ /* 0x0003e8000c101504 */
[----:B------:R2:W-:Y:S01]  /*b600*/  STG.E.U16 [R132.64], R12 ;  /* 0x0000000c84007986 */ /* 0x0005e2000c101504 */
[----:B0-----:R-:W-:-:S03]  /*b610*/  PRMT R129, R4, 0x7632, R129 ;  /* 0x0000763204817816 */ /* 0x001fc60000000081 */
[----:B------:R0:W-:Y:S01]  /*b620*/  STG.E.U16 [R134.64], R16 ;  /* 0x0000001086007986 */ /* 0x0001e2000c101504 */
[----:B------:R-:W-:Y:S02]  /*b630*/  PRMT R4, R5, 0x7632, R4 ;  /* 0x0000763205047816 */ /* 0x000fe40000000004 */
[----:B-1----:R-:W-:Y:S01]  /*b640*/  PRMT R131, R8, 0x7632, R131 ;  /* 0x0000763208837816 */ /* 0x002fe20000000083 */
[----:B------:R-:W-:Y:S01]  /*b650*/  STG.E.U16 [R136.64], R129 ;  /* 0x0000008188007986 */ /* 0x000fe2000c101504 */
[----:B------:R-:W-:Y:S02]  /*b660*/  PRMT R8, R9, 0x7632, R8 ;  /* 0x0000763209087816 */ /* 0x000fe40000000008 */
[----:B--2---:R-:W-:Y:S01]  /*b670*/  PRMT R12, R13, 0x7632, R12 ;  /* 0x000076320d0c7816 */ /* 0x004fe2000000000c */
[----:B------:R-:W-:Y:S04]  /*b680*/  STG.E.U16 [R138.64], R131 ;  /* 0x000000838a007986 */ /* 0x000fe8000c101504 */
[----:B------:R-:W-:Y:S01]  /*b690*/  STG.E.U16 [R140.64], R20 ;  /* 0x000000148c007986 */ /* 0x000fe2000c101504 */
[----:B0-----:R-:W-:-:S03]  /*b6a0*/  PRMT R16, R17, 0x7632, R16 ;  /* 0x0000763211107816 */ /* 0x001fc60000000010 */
[----:B------:R-:W-:Y:S04]  /*b6b0*/  STG.E.U16 [R142.64], R21 ;  /* 0x000000158e007986 */ /* 0x000fe8000c101504 */
[----:B------:R-:W-:Y:S04]  /*b6c0*/  LDS.128 R20, [R164] ;  /* 0x00000000a4147984 */ /* 0x000fe80000000c00 */
[----:B------:R-:W0:Y:S04]  /*b6d0*/  LDS.128 R24, [R187] ;  /* 0x00000000bb187984 */ /* 0x000e280000000c00 */
[----:B------:R-:W1:Y:S04]  /*b6e0*/  LDS.128 R28, [R186] ;  /* 0x00000000ba1c7984 */ /* 0x000e680000000c00 */
[----:B------:R-:W2:Y:S04]  /*b6f0*/  LDS.128 R32, [R185] ;  /* 0x00000000b9207984 */ /* 0x000ea80000000c00 */
[----:B------:R3:W-:Y:S04]  /*b700*/  STG.E.U16 [R144.64], R5 ;  /* 0x0000000590007986 */ /* 0x0007e8000c101504 */
[----:B------:R4:W-:Y:S04]  /*b710*/  STG.E.U16 [R146.64], R9 ;  /* 0x0000000992007986 */ /* 0x0009e8000c101504 */
[----:B------:R-:W-:Y:S04]  /*b720*/  STG.E.U16 [R148.64], R13 ;  /* 0x0000000d94007986 */ /* 0x000fe8000c101504 */
[----:B------:R-:W-:Y:S01]  /*b730*/  STG.E.U16 [R150.64], R17 ;  /* 0x0000001196007986 */ /* 0x000fe2000c101504 */
[----:B---3--:R-:W-:-:S03]  /*b740*/  PRMT R5, R10, 0x7632, R5 ;  /* 0x000076320a057816 */ /* 0x008fc60000000005 */
[----:B------:R3:W-:Y:S01]  /*b750*/  STG.E.U16 [R152.64], R4 ;  /* 0x0000000498007986 */ /* 0x0007e2000c101504 */
[----:B----4-:R-:W-:-:S03]  /*b760*/  PRMT R9, R7, 0x7632, R9 ;  /* 0x0000763207097816 */ /* 0x010fc60000000009 */
[----:B------:R4:W-:Y:S04]  /*b770*/  STG.E.U16 [R154.64], R8 ;  /* 0x000000089a007986 */ /* 0x0009e8000c101504 */
[----:B------:R5:W-:Y:S04]  /*b780*/  STG.E.U16 [R156.64], R12 ;  /* 0x0000000c9c007986 */ /* 0x000be8000c101504 */
[----:B------:R-:W-:Y:S01]  /*b790*/  STG.E.U16 [R158.64], R16 ;  /* 0x000000109e007986 */ /* 0x000fe2000c101504 */
[----:B---3--:R-:W-:-:S03]  /*b7a0*/  PRMT R4, R6, 0x7632, R4 ;  /* 0x0000763206047816 */ /* 0x008fc60000000004 */
[----:B------:R3:W-:Y:S01]  /*b7b0*/  STG.E.U16 [R160.64], R6 ;  /* 0x00000006a0007986 */ /* 0x0007e2000c101504 */
[----:B----4-:R-:W-:-:S03]  /*b7c0*/  PRMT R8, R18, 0x7632, R8 ;  /* 0x0000763212087816 */ /* 0x010fc60000000008 */
[----:B------:R4:W-:Y:S01]  /*b7d0*/  STG.E.U16 [R162.64], R10 ;  /* 0x0000000aa2007986 */ /* 0x0009e2000c101504 */
[----:B-----5:R-:W-:-:S03]  /*b7e0*/  PRMT R12, R15, 0x7632, R12 ;  /* 0x000076320f0c7816 */ /* 0x020fc6000000000c */
[----:B------:R-:W-:Y:S01]  /*b7f0*/  STG.E.U16 [R124.64], R14 ;  /* 0x0000000e7c007986 */ /* 0x000fe2000c101504 */
[----:B---3--:R-:W-:-:S03]  /*b800*/  PRMT R6, R14, 0x7632, R6 ;  /* 0x000076320e067816 */ /* 0x008fc60000000006 */
[----:B------:R0:W-:Y:S01]  /*b810*/  STG.E.U16 [R36.64], R18 ;  /* 0x0000001224007986 */ /* 0x0001e2000c101504 */
[----:B----4-:R-:W-:-:S03]  /*b820*/  PRMT R10, R11, 0x7632, R10 ;  /* 0x000076320b0a7816 */ /* 0x010fc6000000000a */
[----:B------:R3:W-:Y:S04]  /*b830*/  STG.E.U16 [R38.64], R4 ;  /* 0x0000000426007986 */ /* 0x0007e8000c101504 */
[----:B------:R4:W-:Y:S04]  /*b840*/  STG.E.U16 [R40.64], R5 ;  /* 0x0000000528007986 */ /* 0x0009e8000c101504 */
[----:B------:R5:W-:Y:S01]  /*b850*/  STG.E.U16 [R42.64], R6 ;  /* 0x000000062a007986 */ /* 0x000be2000c101504 */
[----:B0-----:R-:W-:Y:S02]  /*b860*/  PRMT R36, R24, 0x7632, R36 ;  /* 0x0000763218247816 */ /* 0x001fe40000000024 */
[----:B-1----:R-:W-:Y:S01]  /*b870*/  PRMT R37, R28, 0x7632, R37 ;  /* 0x000076321c257816 */ /* 0x002fe20000000025 */
[----:B------:R0:W-:Y:S01]  /*b880*/  STG.E.U16 [R44.64], R8 ;  /* 0x000000082c007986 */ /* 0x0001e2000c101504 */
[----:B---3--:R-:W-:-:S02]  /*b890*/  PRMT R4, R19, 0x7632, R4 ;  /* 0x0000763213047816 */ /* 0x008fc40000000004 */
[----:B--2---:R-:W-:Y:S01]  /*b8a0*/  PRMT R38, R32, 0x7632, R38 ;  /* 0x0000763220267816 */ /* 0x004fe20000000026 */
[----:B------:R1:W-:Y:S01]  /*b8b0*/  STG.E.U16 [R46.64], R7 ;  /* 0x000000072e007986 */ /* 0x0003e2000c101504 */
[----:B----4-:R-:W-:-:S03]  /*b8c0*/  PRMT R5, R20, 0x7632, R5 ;  /* 0x0000763214057816 */ /* 0x010fc60000000005 */
[----:B------:R-:W-:Y:S01]  /*b8d0*/  STG.E.U16 [R48.64], R11 ;  /* 0x0000000b30007986 */ /* 0x000fe2000c101504 */
[----:B-----5:R-:W-:-:S03]  /*b8e0*/  PRMT R43, R21, 0x7632, R43 ;  /* 0x00007632152b7816 */ /* 0x020fc6000000002b */
[----:B------:R2:W-:Y:S01]  /*b8f0*/  STG.E.U16 [R50.64], R15 ;  /* 0x0000000f32007986 */ /* 0x0005e2000c101504 */
[----:B0-----:R-:W-:Y:S02]  /*b900*/  PRMT R44, R25, 0x7632, R44 ;  /* 0x00007632192c7816 */ /* 0x001fe4000000002c */
[----:B------:R-:W-:Y:S01]  /*b910*/  PRMT R45, R29, 0x7632, R45 ;  /* 0x000076321d2d7816 */ /* 0x000fe2000000002d */
[----:B------:R0:W-:Y:S01]  /*b920*/  STG.E.U16 [R52.64], R19 ;  /* 0x0000001334007986 */ /* 0x0001e2000c101504 */
[----:B-1----:R-:W-:-:S03]  /*b930*/  PRMT R46, R33, 0x7632, R46 ;  /* 0x00007632212e7816 */ /* 0x002fc6000000002e */
[----:B------:R1:W-:Y:S04]  /*b940*/  STG.E.U16 [R54.64], R9 ;  /* 0x0000000936007986 */ /* 0x0003e8000c101504 */
[----:B------:R-:W-:Y:S01]  /*b950*/  STG.E.U16 [R56.64], R10 ;  /* 0x0000000a38007986 */ /* 0x000fe2000c101504 */
[----:B--2---:R-:W-:-:S03]  /*b960*/  PRMT R51, R22, 0x7632, R51 ;  /* 0x0000763216337816 */ /* 0x004fc60000000033 */
[----:B------:R2:W-:Y:S01]  /*b970*/  STG.E.U16 [R58.64], R12 ;  /* 0x0000000c3a007986 */ /* 0x0005e2000c101504 */
[----:B0-----:R-:W-:Y:S02]  /*b980*/  PRMT R52, R26, 0x7632, R52 ;  /* 0x000076321a347816 */ /* 0x001fe40000000034 */
[----:B------:R-:W-:Y:S01]  /*b990*/  PRMT R53, R30, 0x7632, R53 ;  /* 0x000076321e357816 */ /* 0x000fe20000000035 */
[----:B------:R0:W-:Y:S01]  /*b9a0*/  STG.E.U16 [R60.64], R4 ;  /* 0x000000043c007986 */ /* 0x0001e2000c101504 */
[----:B-1----:R-:W-:-:S03]  /*b9b0*/  PRMT R54, R34, 0x7632, R54 ;  /* 0x0000763222367816 */ /* 0x002fc60000000036 */
[----:B------:R1:W-:Y:S04]  /*b9c0*/  STG.E.U16 [R62.64], R20 ;  /* 0x000000143e007986 */ /* 0x0003e8000c101504 */
[----:B------:R3:W-:Y:S01]  /*b9d0*/  STG.E.U16 [R64.64], R24 ;  /* 0x0000001840007986 */ /* 0x0007e2000c101504 */
[----:B--2---:R-:W-:-:S03]  /*b9e0*/  PRMT R59, R23, 0x7632, R59 ;  /* 0x00007632173b7816 */ /* 0x004fc6000000003b */
[----:B------:R3:W-:Y:S01]  /*b9f0*/  STG.E.U16 [R66.64], R28 ;  /* 0x0000001c42007986 */ /* 0x0007e2000c101504 */
[----:B0-----:R-:W-:Y:S02]  /*ba00*/  PRMT R60, R27, 0x7632, R60 ;  /* 0x000076321b3c7816 */ /* 0x001fe4000000003c */
[----:B------:R-:W-:Y:S01]  /*ba10*/  PRMT R61, R31, 0x7632, R61 ;  /* 0x000076321f3d7816 */ /* 0x000fe2000000003d */
[----:B------:R3:W-:Y:S01]  /*ba20*/  STG.E.U16 [R68.64], R32 ;  /* 0x0000002044007986 */ /* 0x0007e2000c101504 */
[----:B-1----:R-:W-:Y:S02]  /*ba30*/  PRMT R63, R35, 0x7632, R63 ;  /* 0x00007632233f7816 */ /* 0x002fe4000000003f */
[----:B------:R-:W-:Y:S01]  /*ba40*/  LOP3.LUT R4, R190, 0x1f8, RZ, 0xc0, !PT ;  /* 0x000001f8be047812 */ /* 0x000fe200078ec0ff */
[----:B------:R3:W-:Y:S04]  /*ba50*/  STG.E.U16 [R70.64], R5 ;  /* 0x0000000546007986 */ /* 0x0007e8000c101504 */
        /* <DEDUP_REMOVED lines=27> */
[----:B------:R-:W-:Y:S06]  /*bc10*/  BAR.SYNC.DEFER_BLOCKING 0x0 ;  /* 0x0000000000007b1d */ /* 0x000fec0000010000 */
[----:B------:R3:W-:Y:S04]  /*bc20*/  STS.64 [R4], R2 ;  /* 0x0000000204007388 */ /* 0x0007e80000000a00 */
[----:B------:R-:W-:Y:S06]  /*bc30*/  BAR.SYNC.DEFER_BLOCKING 0x0 ;  /* 0x0000000000007b1d */ /* 0x000fec0000010000 */
[----:B------:R-:W-:Y:S05]  /*bc40*/  @P0 EXIT ;  /* 0x000000000000094d */ /* 0x000fea0003800000 */
[----:B---3--:R-:W0:Y:S01]  /*bc50*/  LDS R7, [R0] ;  /* 0x0000000000077984 */ /* 0x008e220000000800 */
[----:B------:R-:W-:-:S02]  /*bc60*/  IMAD R2, R192, c[0x0][0x1cc], RZ ;  /* 0x00007300c0027a24 */ /* 0x000fc400078e02ff */
[C---:B------:R-:W-:Y:S02]  /*bc70*/  IMAD.SHL.U32 R6, R188.reuse, 0x4, RZ ;  /* 0x00000004bc067824 */ /* 0x040fe400078e00ff */
[----:B------:R-:W-:Y:S01]  /*bc80*/  IMAD.HI R5, R188, 0x4, RZ ;  /* 0x00000004bc057827 */ /* 0x000fe200078e02ff */
[----:B------:R-:W-:-:S03]  /*bc90*/  SHF.L.U32 R3, R2, 0x2, RZ ;  /* 0x0000000202037819 */ /* 0x000fc600000006ff */
[----:B------:R-:W-:Y:S01]  /*bca0*/  IMAD.HI R4, R2, 0x4, RZ ;  /* 0x0000000402047827 */ /* 0x000fe200078e02ff */
[----:B------:R-:W-:-:S04]  /*bcb0*/  IADD3 R2, P0, P1, R6, c[0x0][0x180], R3 ;  /* 0x0000600006027a10 */ /* 0x000fc8000791e003 */
[----:B------:R-:W-:-:S05]  /*bcc0*/  IADD3.X R3, R5, c[0x0][0x184], R4, P0, P1 ;  /* 0x0000610005037a10 */ /* 0x000fca00007e2404 */
[----:B0-----:R-:W-:Y:S01]  /*bcd0*/  STG.E [R2.64], R7 ;  /* 0x0000000702007986 */ /* 0x001fe2000c101904 */
[----:B------:R-:W-:Y:S05]  /*bce0*/  EXIT ;  /* 0x000000000000794d */ /* 0x000fea0003800000 */
.L_x_3:
[----:B------:R-:W-:-:S00]  /*bcf0*/  BRA `(.L_x_3) ;  /* 0xfffffff000007947 */ /* 0x000fc0000383ffff */
[----:B------:R-:W-:-:S00]  /*bd00*/  NOP ;  /* 0x0000000000007918 */ /* 0x000fc00000000000 */
[----:B------:R-:W-:-:S00]  /*bd10*/  NOP ;  /* 0x0000000000007918 */ /* 0x000fc00000000000 */
[----:B------:R-:W-:-:S00]  /*bd20*/  NOP ;  /* 0x0000000000007918 */ /* 0x000fc00000000000 */
[----:B------:R-:W-:-:S00]  /*bd30*/  NOP ;  /* 0x0000000000007918 */ /* 0x000fc00000000000 */
[----:B------:R-:W-:-:S00]  /*bd40*/  NOP ;  /* 0x0000000000007918 */ /* 0x000fc00000000000 */
[----:B------:R-:W-:-:S00]  /*bd50*/  NOP ;  /* 0x0000000000007918 */ /* 0x000fc00000000000 */
[----:B------:R-:W-:-:S00]  /*bd60*/  NOP ;  /* 0x0000000000007918 */ /* 0x000fc00000000000 */
[----:B------:R-:W-:-:S00]  /*bd70*/  NOP ;  /* 0x0000000000007918 */ /* 0x000fc00000000000 */
.L_x_4:


//--------------------- .nv.global.init           --------------------------
	.section	.nv.global.init,"aw",@progbits
.nv.global.init:
	.type		_$_str,@object
	.size		_$_str,(.L_0 - _$_str)
_$_str:
        /*0000*/ 	.byte	0x5f, 0x5f, 0x43, 0x55, 0x44, 0x41, 0x5f, 0x46, 0x54, 0x5a, 0x00
.L_0:


//--------------------- .nv.shared.attn_fwd       --------------------------
	.section	.nv.shared.attn_fwd,"aw",@nobits
	.sectionflags	@""
	.align	16
